	.target	sm_86

	.elftype	@"ET_EXEC"


//--------------------- .note.nv.tkinfo           --------------------------
	.section	.note.nv.tkinfo,"",@"SHT_NOTE"
	.sectionflags	@"SHF_NOTE_NV_TKINFO"
	.tkinfo
        /*0018*/ 	.word	0x00000002
        /*0030*/ 	.string	""
        /*0030*/ 	.string	"ptxas"
        /*0030*/ 	.string	"Cuda compilation tools, release 13.1, V13.1.80"
        /*0030*/ 	.string	"Build cuda_13.1.r13.1/compiler.36836380_0"
        /*0030*/ 	.string	"-v  -arch sm_86 "



//--------------------- .note.nv.cuinfo           --------------------------
	.section	.note.nv.cuinfo,"",@"SHT_NOTE"
	.sectionflags	@"SHF_NOTE_NV_CUINFO"
        /*0018*/ 	.short	0x0002
        /*001a*/ 	.short	0x0050
        /*001c*/ 	.short	0x0083
	.zero		2


//--------------------- .nv.info                  --------------------------
	.section	.nv.info,"",@"SHT_CUDA_INFO"
	.align	4


	//----- nvinfo : EIATTR_REGCOUNT
	.align		4
        /*0000*/ 	.byte	0x04, 0x2f
        /*0002*/ 	.short	(.L_1 - .L_0)
	.align		4
.L_0:
        /*0004*/ 	.word	index@(gemm_mma_kernel)
        /*0008*/ 	.word	0x000000a8


	//----- nvinfo : EIATTR_FRAME_SIZE
	.align		4
.L_1:
        /*000c*/ 	.byte	0x04, 0x11
        /*000e*/ 	.short	(.L_3 - .L_2)
	.align		4
.L_2:
        /*0010*/ 	.word	index@(gemm_mma_kernel)
        /*0014*/ 	.word	0x00000000


	//----- nvinfo : EIATTR_MIN_STACK_SIZE
	.align		4
.L_3:
        /*0018*/ 	.byte	0x04, 0x12
        /*001a*/ 	.short	(.L_5 - .L_4)
	.align		4
.L_4:
        /*001c*/ 	.word	index@(gemm_mma_kernel)
        /*0020*/ 	.word	0x00000000
.L_5:


//--------------------- .nv.info.gemm_mma_kernel  --------------------------
	.section	.nv.info.gemm_mma_kernel,"",@"SHT_CUDA_INFO"
	.sectionflags	@""
	.align	4


	//----- nvinfo : EIATTR_CUDA_API_VERSION
	.align		4
        /*0000*/ 	.byte	0x04, 0x37
        /*0002*/ 	.short	(.L_7 - .L_6)
.L_6:
        /*0004*/ 	.word	0x00000083


	//----- nvinfo : EIATTR_SW2861232_WAR
	.align		4
.L_7:
        /*0008*/ 	.byte	0x01, 0x35
	.zero		2


	//----- nvinfo : EIATTR_PARAM_CBANK
	.align		4
        /*000c*/ 	.byte	0x04, 0x0a
        /*000e*/ 	.short	(.L_9 - .L_8)
	.align		4
.L_8:
        /*0010*/ 	.word	index@(.nv.constant0.gemm_mma_kernel)
        /*0014*/ 	.short	0x0160
        /*0016*/ 	.short	0x0024


	//----- nvinfo : EIATTR_CBANK_PARAM_SIZE
	.align		4
.L_9:
        /*0018*/ 	.byte	0x03, 0x19
        /*001a*/ 	.short	0x0024


	//----- nvinfo : EIATTR_KPARAM_INFO
	.align		4
        /*001c*/ 	.byte	0x04, 0x17
        /*001e*/ 	.short	(.L_11 - .L_10)
.L_10:
        /*0020*/ 	.word	0x00000000
        /*0024*/ 	.short	0x0005
        /*0026*/ 	.short	0x0020
        /*0028*/ 	.byte	0x00, 0xf0, 0x11, 0x00


	//----- nvinfo : EIATTR_KPARAM_INFO
	.align		4
.L_11:
        /*002c*/ 	.byte	0x04, 0x17
        /*002e*/ 	.short	(.L_13 - .L_12)
.L_12:
        /*0030*/ 	.word	0x00000000
        /*0034*/ 	.short	0x0004
        /*0036*/ 	.short	0x001c
        /*0038*/ 	.byte	0x00, 0xf0, 0x11, 0x00


	//----- nvinfo : EIATTR_KPARAM_INFO
	.align		4
.L_13:
        /*003c*/ 	.byte	0x04, 0x17
        /*003e*/ 	.short	(.L_15 - .L_14)
.L_14:
        /*0040*/ 	.word	0x00000000
        /*0044*/ 	.short	0x0003
        /*0046*/ 	.short	0x0018
        /*0048*/ 	.byte	0x00, 0xf0, 0x11, 0x00


	//----- nvinfo : EIATTR_KPARAM_INFO
	.align		4
.L_15:
        /*004c*/ 	.byte	0x04, 0x17
        /*004e*/ 	.short	(.L_17 - .L_16)
.L_16:
        /*0050*/ 	.word	0x00000000
        /*0054*/ 	.short	0x0002
        /*0056*/ 	.short	0x0010
        /*0058*/ 	.byte	0x00, 0xf0, 0x21, 0x00


	//----- nvinfo : EIATTR_KPARAM_INFO
	.align		4
.L_17:
        /*005c*/ 	.byte	0x04, 0x17
        /*005e*/ 	.short	(.L_19 - .L_18)
.L_18:
        /*0060*/ 	.word	0x00000000
        /*0064*/ 	.short	0x0001
        /*0066*/ 	.short	0x0008
        /*0068*/ 	.byte	0x00, 0xf0, 0x21, 0x00


	//----- nvinfo : EIATTR_KPARAM_INFO
	.align		4
.L_19:
        /*006c*/ 	.byte	0x04, 0x17
        /*006e*/ 	.short	(.L_21 - .L_20)
.L_20:
        /*0070*/ 	.word	0x00000000
        /*0074*/ 	.short	0x0000
        /*0076*/ 	.short	0x0000
        /*0078*/ 	.byte	0x00, 0xf0, 0x21, 0x00


	//----- nvinfo : EIATTR_WMMA_USED
	.align		4
.L_21:
        /*007c*/ 	.byte	0x01, 0x2b
	.zero		2


	//----- nvinfo : EIATTR_MAXREG_COUNT
	.align		4
        /*0080*/ 	.byte	0x03, 0x1b
        /*0082*/ 	.short	0x00ff


	//----- nvinfo : EIATTR_NUM_BARRIERS
	.align		4
        /*0084*/ 	.byte	0x02, 0x4c
        /*0086*/ 	.byte	0x01
	.zero		1


	//----- nvinfo : EIATTR_MERCURY_ISA_VERSION
	.align		4
        /*0088*/ 	.byte	0x03, 0x5f
        /*008a*/ 	.short	0x0000


	//----- nvinfo : EIATTR_EXIT_INSTR_OFFSETS
	.align		4
        /*008c*/ 	.byte	0x04, 0x1c
        /*008e*/ 	.short	(.L_23 - .L_22)


	//   ....[0]....
.L_22:
        /*0090*/ 	.word	0x00003d50


	//   ....[1]....
        /*0094*/ 	.word	0x00005250


	//   ....[2]....
        /*0098*/ 	.word	0x00005380


	//----- nvinfo : EIATTR_MAX_THREADS
	.align		4
.L_23:
        /*009c*/ 	.byte	0x04, 0x05
        /*009e*/ 	.short	(.L_25 - .L_24)
.L_24:
        /*00a0*/ 	.word	0x00000080
        /*00a4*/ 	.word	0x00000001
        /*00a8*/ 	.word	0x00000001


	//----- nvinfo : EIATTR_CRS_STACK_SIZE
	.align		4
.L_25:
        /*00ac*/ 	.byte	0x04, 0x1e
        /*00ae*/ 	.short	(.L_27 - .L_26)
.L_26:
        /*00b0*/ 	.word	0x00000000
.L_27:


//--------------------- .nv.callgraph             --------------------------
	.section	.nv.callgraph,"",@"SHT_CUDA_CALLGRAPH"
	.align	4
	.sectionentsize	8
	.align		4
        /*0000*/ 	.word	0x00000000
	.align		4
        /*0004*/ 	.word	0xffffffff
	.align		4
        /*0008*/ 	.word	0x00000000
	.align		4
        /*000c*/ 	.word	0xfffffffe
	.align		4
        /*0010*/ 	.word	0x00000000
	.align		4
        /*0014*/ 	.word	0xfffffffd
	.align		4
        /*0018*/ 	.word	0x00000000
	.align		4
        /*001c*/ 	.word	0xfffffffc


//--------------------- .nv.rel.action            --------------------------
	.section	.nv.rel.action,"",@"SHT_CUDA_RELOCINFO"
	.align	8
	.sectionentsize	8
        /*0000*/ 	.byte	0x73, 0x00, 0x00, 0x00, 0x00, 0x00, 0x00, 0x00, 0x00, 0x00, 0x00, 0x11, 0x25, 0x00, 0x05, 0x36


//--------------------- .nv.constant0.gemm_mma_kernel --------------------------
	.section	.nv.constant0.gemm_mma_kernel,"a",@progbits
	.sectionflags	@""
	.align	4
.nv.constant0.gemm_mma_kernel:
	.zero		388


//--------------------- .text.gemm_mma_kernel     --------------------------
	.section	.text.gemm_mma_kernel,"ax",@progbits
	.sectioninfo	@"SHI_REGISTERS=168"
	.align	128
        .global         gemm_mma_kernel
        .type           gemm_mma_kernel,@function
        .size           gemm_mma_kernel,(.L_x_70 - gemm_mma_kernel)
        .other          gemm_mma_kernel,@"STO_CUDA_ENTRY STV_DEFAULT"
gemm_mma_kernel:
.text.gemm_mma_kernel:
[----:B------:R-:W-:Y:S02]  /*0000*/  IMAD.MOV.U32 R1, RZ, RZ, c[0x0][0x28] ;  /* 0x00000a00ff017624 */ /* 0x000fe400078e00ff */
[----:B------:R-:W1:Y:S01]  /*0010*/  S2R R140, SR_TID.X ;  /* 0x00000000008c7919 */ /* 0x000e620000002100 */
[----:B------:R-:W-:Y:S01]  /*0020*/  ULDC UR4, c[0x0][0x180] ;  /* 0x0000600000047ab9 */ /* 0x000fe20000000800 */
[----:B------:R-:W-:Y:S01]  /*0030*/  BSSY B0, `(.L_x_0) ;  /* 0x00001a2000007945 */ /* 0x000fe20003800000 */
[----:B------:R-:W-:Y:S01]  /*0040*/  UIADD3 UR4, UR4, 0xf, URZ ;  /* 0x0000000f04047890 */ /* 0x000fe2000fffe03f */
[----:B------:R-:W2:Y:S01]  /*0050*/  S2R R139, SR_CTAID.Y ;  /* 0x00000000008b7919 */ /* 0x000ea20000002600 */
[----:B------:R-:W-:Y:S01]  /*0060*/  ULDC.64 UR6, c[0x0][0x118] ;  /* 0x0000460000067ab9 */ /* 0x000fe20000000a00 */
[----:B------:R-:W-:Y:S01]  /*0070*/  IMAD.MOV.U32 R137, RZ, RZ, RZ ;  /* 0x000000ffff897224 */ /* 0x000fe200078e00ff */
[----:B------:R-:W-:Y:S01]  /*0080*/  USHF.R.S32.HI UR5, URZ, 0x1f, UR4 ;  /* 0x0000001f3f057899 */ /* 0x000fe20008011404 */
[----:B------:R-:W3:Y:S01]  /*0090*/  S2R R0, SR_CTAID.X ;  /* 0x0000000000007919 */ /* 0x000ee20000002500 */
[----:B------:R-:W-:Y:S02]  /*00a0*/  IMAD.MOV.U32 R135, RZ, RZ, RZ ;  /* 0x000000ffff877224 */ /* 0x000fe400078e00ff */
[----:B------:R-:W-:Y:S01]  /*00b0*/  ULEA.HI UR5, UR5, UR4, URZ, 0x4 ;  /* 0x0000000405057291 */ /* 0x000fe2000f8f203f */
[----:B------:R-:W-:-:S02]  /*00c0*/  IMAD.MOV.U32 R133, RZ, RZ, RZ ;  /* 0x000000ffff857224 */ /* 0x000fc400078e00ff */
[----:B------:R-:W-:Y:S01]  /*00d0*/  IMAD.MOV.U32 R131, RZ, RZ, RZ ;  /* 0x000000ffff837224 */ /* 0x000fe200078e00ff */
[----:B------:R-:W-:Y:S01]  /*00e0*/  USHF.R.S32.HI UR5, URZ, 0x4, UR5 ;  /* 0x000000043f057899 */ /* 0x000fe20008011405 */
[----:B------:R-:W-:Y:S02]  /*00f0*/  IMAD.MOV.U32 R129, RZ, RZ, RZ ;  /* 0x000000ffff817224 */ /* 0x000fe400078e00ff */
[----:B------:R-:W-:Y:S02]  /*0100*/  IMAD.MOV.U32 R127, RZ, RZ, RZ ;  /* 0x000000ffff7f7224 */ /* 0x000fe400078e00ff */
[----:B------:R-:W-:Y:S02]  /*0110*/  IMAD.MOV.U32 R125, RZ, RZ, RZ ;  /* 0x000000ffff7d7224 */ /* 0x000fe400078e00ff */
[----:B------:R-:W-:Y:S01]  /*0120*/  IMAD.MOV.U32 R123, RZ, RZ, RZ ;  /* 0x000000ffff7b7224 */ /* 0x000fe200078e00ff */
[----:B-1----:R-:W-:Y:S01]  /*0130*/  ISETP.GT.AND P0, PT, R140, 0x1f, PT ;  /* 0x0000001f8c00780c */ /* 0x002fe20003f04270 */
[----:B------:R-:W-:Y:S01]  /*0140*/  IMAD.MOV.U32 R121, RZ, RZ, RZ ;  /* 0x000000ffff797224 */ /* 0x000fe200078e00ff */
[----:B------:R-:W-:Y:S01]  /*0150*/  SHF.R.S32.HI R5, RZ, 0x1f, R140 ;  /* 0x0000001fff057819 */ /* 0x000fe2000001148c */
[----:B------:R-:W-:-:S02]  /*0160*/  IMAD.MOV.U32 R119, RZ, RZ, RZ ;  /* 0x000000ffff777224 */ /* 0x000fc400078e00ff */
[----:B------:R-:W-:Y:S01]  /*0170*/  IMAD.MOV.U32 R117, RZ, RZ, RZ ;  /* 0x000000ffff757224 */ /* 0x000fe200078e00ff */
[----:B------:R-:W-:Y:S01]  /*0180*/  LEA.HI R138, R5, R140, RZ, 0x5 ;  /* 0x0000008c058a7211 */ /* 0x000fe200078f28ff */
[----:B------:R-:W-:Y:S02]  /*0190*/  IMAD.MOV.U32 R115, RZ, RZ, RZ ;  /* 0x000000ffff737224 */ /* 0x000fe400078e00ff */
[----:B------:R-:W-:Y:S01]  /*01a0*/  IMAD.MOV.U32 R113, RZ, RZ, RZ ;  /* 0x000000ffff717224 */ /* 0x000fe200078e00ff */
[----:B------:R-:W-:Y:S01]  /*01b0*/  LEA.HI.SX32 R138, R138, 0xffffffff, 0x1b ;  /* 0xffffffff8a8a7811 */ /* 0x000fe200078fdaff */
[----:B------:R-:W-:Y:S02]  /*01c0*/  IMAD.MOV.U32 R111, RZ, RZ, RZ ;  /* 0x000000ffff6f7224 */ /* 0x000fe400078e00ff */
[----:B------:R-:W-:Y:S02]  /*01d0*/  IMAD.MOV.U32 R109, RZ, RZ, RZ ;  /* 0x000000ffff6d7224 */ /* 0x000fe400078e00ff */
[----:B------:R-:W-:-:S02]  /*01e0*/  IMAD.MOV.U32 R107, RZ, RZ, RZ ;  /* 0x000000ffff6b7224 */ /* 0x000fc400078e00ff */
[----:B--2---:R-:W-:Y:S02]  /*01f0*/  IMAD.SHL.U32 R139, R139, 0x80, RZ ;  /* 0x000000808b8b7824 */ /* 0x004fe400078e00ff */
[----:B---3--:R-:W-:Y:S01]  /*0200*/  IMAD.SHL.U32 R0, R0, 0x80, RZ ;  /* 0x0000008000007824 */ /* 0x008fe200078e00ff */
[----:B------:R-:W-:Y:S05]  /*0210*/  @P0 BRA `(.L_x_1) ;  /* 0x0000183000000947 */ /* 0x000fea0003800000 */
[C---:B------:R-:W-:Y:S01]  /*0220*/  IMAD.SHL.U32 R6, R140.reuse, 0x8, RZ ;  /* 0x000000088c067824 */ /* 0x040fe200078e00ff */
[C---:B------:R-:W-:Y:S02]  /*0230*/  IADD3 R2, R140.reuse, 0x20, RZ ;  /* 0x000000208c027810 */ /* 0x040fe40007ffe0ff */
[----:B------:R-:W-:Y:S02]  /*0240*/  IADD3 R3, R140, 0x40, RZ ;  /* 0x000000408c037810 */ /* 0x000fe40007ffe0ff */
[----:B------:R-:W-:Y:S01]  /*0250*/  SHF.R.S32.HI R7, RZ, 0x1f, R6 ;  /* 0x0000001fff077819 */ /* 0x000fe20000011406 */
[----:B------:R-:W-:Y:S01]  /*0260*/  IMAD.SHL.U32 R10, R2, 0x8, RZ ;  /* 0x00000008020a7824 */ /* 0x000fe200078e00ff */
[C---:B------:R-:W-:Y:S01]  /*0270*/  LEA.HI R14, R3.reuse, R3, RZ, 0x1 ;  /* 0x00000003030e7211 */ /* 0x040fe200078f08ff */
[----:B------:R-:W-:Y:S01]  /*0280*/  IMAD.SHL.U32 R12, R3, 0x8, RZ ;  /* 0x00000008030c7824 */ /* 0x000fe200078e00ff */
[----:B------:R-:W-:-:S02]  /*0290*/  LEA.HI R4, R7, R6, RZ, 0x4 ;  /* 0x0000000607047211 */ /* 0x000fc400078f20ff */
[----:B------:R-:W-:Y:S02]  /*02a0*/  LEA.HI R8, R7, R6, RZ, 0x7 ;  /* 0x0000000607087211 */ /* 0x000fe400078f38ff */
[----:B------:R-:W-:Y:S02]  /*02b0*/  LOP3.LUT R7, R4, 0xfffffff0, RZ, 0xc0, !PT ;  /* 0xfffffff004077812 */ /* 0x000fe400078ec0ff */
[----:B------:R-:W-:Y:S02]  /*02c0*/  LOP3.LUT R9, R8, 0xffffff80, RZ, 0xc0, !PT ;  /* 0xffffff8008097812 */ /* 0x000fe400078ec0ff */
[----:B------:R-:W-:Y:S01]  /*02d0*/  SHF.R.S32.HI R11, RZ, 0x1f, R10 ;  /* 0x0000001fff0b7819 */ /* 0x000fe2000001140a */
[C---:B------:R-:W-:Y:S01]  /*02e0*/  IMAD.IADD R4, R6.reuse, 0x1, -R7 ;  /* 0x0000000106047824 */ /* 0x040fe200078e0a07 */
[----:B------:R-:W-:Y:S01]  /*02f0*/  SHF.R.S32.HI R13, RZ, 0x1f, R12 ;  /* 0x0000001fff0d7819 */ /* 0x000fe2000001140c */
[----:B------:R-:W-:Y:S01]  /*0300*/  IMAD.IADD R19, R6, 0x1, -R9 ;  /* 0x0000000106137824 */ /* 0x000fe200078e0a09 */
[----:B------:R-:W-:-:S02]  /*0310*/  LEA.HI R6, R11, R10, RZ, 0x4 ;  /* 0x0000000a0b067211 */ /* 0x000fc400078f20ff */
[CC--:B------:R-:W-:Y:S01]  /*0320*/  LEA.HI R8, R13.reuse, R12.reuse, RZ, 0x4 ;  /* 0x0000000c0d087211 */ /* 0x0c0fe200078f20ff */
[----:B------:R-:W-:Y:S01]  /*0330*/  IMAD.IADD R18, R0, 0x1, R19 ;  /* 0x0000000100127824 */ /* 0x000fe200078e0213 */
[----:B------:R-:W-:Y:S02]  /*0340*/  LEA.HI R13, R13, R12, RZ, 0x7 ;  /* 0x0000000c0d0d7211 */ /* 0x000fe400078f38ff */
[----:B------:R-:W-:Y:S02]  /*0350*/  LOP3.LUT R7, R6, 0xfffffff0, RZ, 0xc0, !PT ;  /* 0xfffffff006077812 */ /* 0x000fe400078ec0ff */
[----:B------:R-:W-:Y:S02]  /*0360*/  LEA.HI R11, R11, R10, RZ, 0x7 ;  /* 0x0000000a0b0b7211 */ /* 0x000fe400078f38ff */
[----:B------:R-:W-:Y:S01]  /*0370*/  LOP3.LUT R9, R8, 0xfffffff0, RZ, 0xc0, !PT ;  /* 0xfffffff008097812 */ /* 0x000fe200078ec0ff */
[----:B------:R-:W-:Y:S01]  /*0380*/  IMAD.IADD R6, R10, 0x1, -R7 ;  /* 0x000000010a067824 */ /* 0x000fe200078e0a07 */
[----:B------:R-:W-:-:S02]  /*0390*/  LOP3.LUT R13, R13, 0xffffff80, RZ, 0xc0, !PT ;  /* 0xffffff800d0d7812 */ /* 0x000fc400078ec0ff */
[----:B------:R-:W-:Y:S01]  /*03a0*/  LOP3.LUT R11, R11, 0xffffff80, RZ, 0xc0, !PT ;  /* 0xffffff800b0b7812 */ /* 0x000fe200078ec0ff */
[C---:B------:R-:W-:Y:S01]  /*03b0*/  IMAD.IADD R7, R12.reuse, 0x1, -R9 ;  /* 0x000000010c077824 */ /* 0x040fe200078e0a09 */
[----:B------:R-:W-:Y:S01]  /*03c0*/  SHF.R.S32.HI R16, RZ, 0x1f, R3 ;  /* 0x0000001fff107819 */ /* 0x000fe20000011403 */
[----:B------:R-:W-:Y:S01]  /*03d0*/  IMAD.IADD R25, R12, 0x1, -R13 ;  /* 0x000000010c197824 */ /* 0x000fe200078e0a0d */
[----:B------:R-:W-:Y:S01]  /*03e0*/  LEA.HI R12, R2, R2, RZ, 0x1 ;  /* 0x00000002020c7211 */ /* 0x000fe200078f08ff */
[----:B------:R-:W-:Y:S01]  /*03f0*/  IMAD.IADD R23, R10, 0x1, -R11 ;  /* 0x000000010a177824 */ /* 0x000fe200078e0a0b */
[----:B------:R-:W-:Y:S01]  /*0400*/  SHF.R.S32.HI R13, RZ, 0x1f, R2 ;  /* 0x0000001fff0d7819 */ /* 0x000fe20000011402 */
[----:B------:R-:W-:Y:S01]  /*0410*/  IMAD.MOV.U32 R9, RZ, RZ, RZ ;  /* 0x000000ffff097224 */ /* 0x000fe200078e00ff */
[----:B------:R-:W-:Y:S01]  /*0420*/  LEA.HI R10, R140, R140, RZ, 0x1 ;  /* 0x0000008c8c0a7211 */ /* 0x000fe200078f08ff */
[----:B------:R-:W-:Y:S01]  /*0430*/  IMAD.IADD R20, R0, 0x1, R23 ;  /* 0x0000000100147824 */ /* 0x000fe200078e0217 */
[----:B------:R-:W-:-:S02]  /*0440*/  SHF.R.S32.HI R21, RZ, 0x1, R12 ;  /* 0x00000001ff157819 */ /* 0x000fc4000001140c */
[----:B------:R-:W-:Y:S02]  /*0450*/  LEA.HI R12, R13, R2, RZ, 0x4 ;  /* 0x000000020d0c7211 */ /* 0x000fe400078f20ff */
[----:B------:R-:W-:Y:S01]  /*0460*/  SHF.R.S32.HI R24, RZ, 0x1, R14 ;  /* 0x00000001ff187819 */ /* 0x000fe2000001140e */
[----:B------:R-:W-:Y:S01]  /*0470*/  IMAD.IADD R40, R139, 0x1, R21 ;  /* 0x000000018b287824 */ /* 0x000fe200078e0215 */
[----:B------:R-:W-:Y:S01]  /*0480*/  LEA.HI R11, R5, R140, RZ, 0x4 ;  /* 0x0000008c050b7211 */ /* 0x000fe200078f20ff */
[----:B------:R-:W-:Y:S01]  /*0490*/  IMAD R21, R21, 0x18, R6 ;  /* 0x0000001815157824 */ /* 0x000fe200078e0206 */
[----:B------:R-:W-:Y:S01]  /*04a0*/  SHF.R.S32.HI R17, RZ, 0x1, R10 ;  /* 0x00000001ff117819 */ /* 0x000fe2000001140a */
[C---:B------:R-:W-:Y:S01]  /*04b0*/  IMAD.IADD R41, R139.reuse, 0x1, R24 ;  /* 0x000000018b297824 */ /* 0x040fe200078e0218 */
[----:B------:R-:W-:Y:S01]  /*04c0*/  LEA.HI R14, R16, R3, RZ, 0x4 ;  /* 0x00000003100e7211 */ /* 0x000fe200078f20ff */
[----:B------:R-:W-:Y:S01]  /*04d0*/  IMAD R15, R40, c[0x0][0x180], RZ ;  /* 0x00006000280f7a24 */ /* 0x000fe200078e02ff */
[----:B------:R-:W-:Y:S01]  /*04e0*/  IADD3 R38, -R140, 0xff, RZ ;  /* 0x000000ff8c267810 */ /* 0x000fe20007ffe1ff */
[----:B------:R-:W-:Y:S01]  /*04f0*/  IMAD.IADD R39, R139, 0x1, R17 ;  /* 0x000000018b277824 */ /* 0x000fe200078e0211 */
[----:B------:R-:W-:Y:S01]  /*0500*/  SHF.R.S32.HI R12, RZ, 0x4, R12 ;  /* 0x00000004ff0c7819 */ /* 0x000fe2000001140c */
[----:B------:R-:W-:Y:S01]  /*0510*/  IMAD R16, R41, c[0x0][0x180], RZ ;  /* 0x0000600029107a24 */ /* 0x000fe200078e02ff */
[----:B------:R-:W-:Y:S01]  /*0520*/  SHF.R.S32.HI R10, RZ, 0x4, R11 ;  /* 0x00000004ff0a7819 */ /* 0x000fe2000001140b */
[----:B------:R-:W-:Y:S01]  /*0530*/  IMAD R13, R39, c[0x0][0x180], RZ ;  /* 0x00006000270d7a24 */ /* 0x000fe200078e02ff */
[----:B------:R-:W-:Y:S01]  /*0540*/  SHF.R.S32.HI R14, RZ, 0x4, R14 ;  /* 0x00000004ff0e7819 */ /* 0x000fe2000001140e */
[----:B------:R-:W-:Y:S01]  /*0550*/  IMAD R22, R12, 0x88, R23 ;  /* 0x000000880c167824 */ /* 0x000fe200078e0217 */
[----:B------:R-:W-:Y:S01]  /*0560*/  LEA.HI R11, R38, 0x1, RZ, 0x1b ;  /* 0x00000001260b7811 */ /* 0x000fe200078fd8ff */
[----:B------:R-:W-:Y:S01]  /*0570*/  IMAD R23, R24, 0x18, R7 ;  /* 0x0000001818177824 */ /* 0x000fe200078e0207 */
[----:B------:R-:W-:Y:S01]  /*0580*/  IADD3 R8, R140, 0x60, RZ ;  /* 0x000000608c087810 */ /* 0x000fe20007ffe0ff */
[----:B------:R-:W-:Y:S01]  /*0590*/  IMAD.IADD R24, R0, 0x1, R25 ;  /* 0x0000000100187824 */ /* 0x000fe200078e0219 */
[----:B------:R-:W-:Y:S01]  /*05a0*/  LOP3.LUT R11, R11, 0x3, RZ, 0xc0, !PT ;  /* 0x000000030b0b7812 */ /* 0x000fe200078ec0ff */
[----:B------:R-:W-:-:S02]  /*05b0*/  IMAD R17, R17, 0x18, R4 ;  /* 0x0000001811117824 */ /* 0x000fc400078e0204 */
[----:B------:R-:W-:Y:S02]  /*05c0*/  IMAD R19, R10, 0x88, R19 ;  /* 0x000000880a137824 */ /* 0x000fe400078e0213 */
[----:B------:R-:W-:Y:S02]  /*05d0*/  IMAD R25, R14, 0x88, R25 ;  /* 0x000000880e197824 */ /* 0x000fe400078e0219 */
.L_x_26:
[----:B------:R-:W-:-:S13]  /*05e0*/  ISETP.GE.AND P0, PT, R9, UR5, PT ;  /* 0x0000000509007c0c */ /* 0x000fda000bf06270 */
[----:B-1----:R-:W-:Y:S05]  /*05f0*/  @P0 BRA `(.L_x_2) ;  /* 0x0000140000000947 */ /* 0x002fea0003800000 */
[----:B------:R-:W-:Y:S01]  /*0600*/  ISETP.NE.AND P3, PT, R11, RZ, PT ;  /* 0x000000ff0b00720c */ /* 0x000fe20003f65270 */
[----:B------:R-:W-:Y:S01]  /*0610*/  IMAD.MOV.U32 R26, RZ, RZ, 0x1800 ;  /* 0x00001800ff1a7424 */ /* 0x000fe200078e00ff */
[----:B------:R-:W-:Y:S01]  /*0620*/  BSSY B1, `(.L_x_3) ;  /* 0x000003a000017945 */ /* 0x000fe20003800000 */
[----:B------:R-:W-:Y:S02]  /*0630*/  IMAD.MOV.U32 R32, RZ, RZ, R140 ;  /* 0x000000ffff207224 */ /* 0x000fe400078e008c */
[----:B------:R-:W-:-:S08]  /*0640*/  IMAD R44, R9, R26, 0x80 ;  /* 0x00000080092c7424 */ /* 0x000fd000078e021a */
[----:B------:R-:W-:Y:S05]  /*0650*/  @!P3 BRA `(.L_x_4) ;  /* 0x000003600000b947 */ /* 0x000fea0003800000 */
[----:B------:R-:W-:Y:S01]  /*0660*/  IMAD R28, R9, 0x10, R4 ;  /* 0x00000010091c7824 */ /* 0x000fe200078e0204 */
[----:B------:R-:W-:Y:S01]  /*0670*/  BSSY B2, `(.L_x_5) ;  /* 0x000000f000027945 */ /* 0x000fe20003800000 */
[----:B------:R-:W-:-:S03]  /*0680*/  ISETP.NE.AND P1, PT, R11, 0x1, PT ;  /* 0x000000010b00780c */ /* 0x000fc60003f25270 */
[----:B------:R-:W-:-:S04]  /*0690*/  ISETP.GE.AND P0, PT, R28, c[0x0][0x180], PT ;  /* 0x000060001c007a0c */ /* 0x000fc80003f06270 */
[----:B------:R-:W-:-:S13]  /*06a0*/  ISETP.GE.OR P0, PT, R39, c[0x0][0x178], P0 ;  /* 0x00005e0027007a0c */ /* 0x000fda0000706670 */
[----:B------:R-:W-:Y:S05]  /*06b0*/  @P0 BRA `(.L_x_6) ;  /* 0x000000a000000947 */ /* 0x000fea0003800000 */
[----:B------:R-:W-:Y:S01]  /*06c0*/  SHF.R.S32.HI R26, RZ, 0x1f, R28 ;  /* 0x0000001fff1a7819 */ /* 0x000fe2000001141c */
[----:B------:R-:W-:Y:S01]  /*06d0*/  IMAD R29, R17, 0x2, R44 ;  /* 0x00000002111d7824 */ /* 0x000fe200078e022c */
[----:B------:R-:W-:-:S04]  /*06e0*/  IADD3 R27, P0, R13, R28, RZ ;  /* 0x0000001c0d1b7210 */ /* 0x000fc80007f1e0ff */
[----:B------:R-:W-:Y:S02]  /*06f0*/  LEA.HI.X.SX32 R28, R13, R26, 0x1, P0 ;  /* 0x0000001a0d1c7211 */ /* 0x000fe400000f0eff */
[----:B------:R-:W-:-:S04]  /*0700*/  LEA R26, P0, R27, c[0x0][0x160], 0x1 ;  /* 0x000058001b1a7a11 */ /* 0x000fc800078008ff */
[----:B------:R-:W-:-:S05]  /*0710*/  LEA.HI.X R27, R27, c[0x0][0x164], R28, 0x1, P0 ;  /* 0x000059001b1b7a11 */ /* 0x000fca00000f0c1c */
[----:B------:R-:W-:Y:S01]  /*0720*/  @!PT LDS RZ, [RZ] ;  /* 0x00000000fffff984 */ /* 0x000fe20000000800 */
[----:B------:R-:W-:Y:S01]  /*0730*/  @!PT LDS RZ, [RZ] ;  /* 0x00000000fffff984 */ /* 0x000fe20000000800 */
[----:B------:R-:W-:Y:S01]  /*0740*/  @!PT LDS RZ, [RZ] ;  /* 0x00000000fffff984 */ /* 0x000fe20000000800 */
[----:B------:R1:W-:Y:S04]  /*0750*/  LDGSTS.E.128 [R29], [R26.64] ;  /* 0x000000001a1d7fae */ /* 0x0003e8000b921c46 */
.L_x_6:
[----:B------:R-:W-:Y:S05]  /*0760*/  BSYNC B2 ;  /* 0x0000000000027941 */ /* 0x000fea0003800000 */
.L_x_5:
[----:B------:R-:W-:Y:S01]  /*0770*/  IMAD.MOV.U32 R32, RZ, RZ, R2 ;  /* 0x000000ffff207224 */ /* 0x000fe200078e0002 */
[----:B------:R-:W-:Y:S05]  /*0780*/  @!P1 BRA `(.L_x_4) ;  /* 0x0000023000009947 */ /* 0x000fea0003800000 */
[----:B------:R-:W-:Y:S01]  /*0790*/  IMAD R28, R9, 0x10, R6 ;  /* 0x00000010091c7824 */ /* 0x000fe200078e0206 */
[----:B------:R-:W-:Y:S01]  /*07a0*/  BSSY B2, `(.L_x_7) ;  /* 0x000000f000027945 */ /* 0x000fe20003800000 */
[----:B------:R-:W-:-:S03]  /*07b0*/  ISETP.NE.AND P1, PT, R11, 0x2, PT ;  /* 0x000000020b00780c */ /* 0x000fc60003f25270 */
[----:B------:R-:W-:-:S04]  /*07c0*/  ISETP.GE.AND P0, PT, R28, c[0x0][0x180], PT ;  /* 0x000060001c007a0c */ /* 0x000fc80003f06270 */
[----:B------:R-:W-:-:S13]  /*07d0*/  ISETP.GE.OR P0, PT, R40, c[0x0][0x178], P0 ;  /* 0x00005e0028007a0c */ /* 0x000fda0000706670 */
[----:B------:R-:W-:Y:S05]  /*07e0*/  @P0 BRA `(.L_x_8) ;  /* 0x000000a000000947 */ /* 0x000fea0003800000 */
[----:B-1----:R-:W-:Y:S01]  /*07f0*/  SHF.R.S32.HI R26, RZ, 0x1f, R28 ;  /* 0x0000001fff1a7819 */ /* 0x002fe2000001141c */
        /* <DEDUP_REMOVED lines=9> */
.L_x_8:
[----:B------:R-:W-:Y:S05]  /*0890*/  BSYNC B2 ;  /* 0x0000000000027941 */ /* 0x000fea0003800000 */
.L_x_7:
[----:B------:R-:W-:Y:S01]  /*08a0*/  IMAD.MOV.U32 R32, RZ, RZ, R3 ;  /* 0x000000ffff207224 */ /* 0x000fe200078e0003 */
[----:B------:R-:W-:Y:S05]  /*08b0*/  @!P1 BRA `(.L_x_4) ;  /* 0x0000010000009947 */ /* 0x000fea0003800000 */
[----:B-1----:R-:W-:Y:S02]  /*08c0*/  IMAD R29, R9, 0x10, R7 ;  /* 0x00000010091d7824 */ /* 0x002fe400078e0207 */
[----:B------:R-:W-:-:S03]  /*08d0*/  IMAD.MOV.U32 R32, RZ, RZ, R8 ;  /* 0x000000ffff207224 */ /* 0x000fc600078e0008 */
[----:B------:R-:W-:-:S04]  /*08e0*/  ISETP.GE.AND P0, PT, R29, c[0x0][0x180], PT ;  /* 0x000060001d007a0c */ /* 0x000fc80003f06270 */
[----:B------:R-:W-:-:S13]  /*08f0*/  ISETP.GE.OR P0, PT, R41, c[0x0][0x178], P0 ;  /* 0x00005e0029007a0c */ /* 0x000fda0000706670 */
[----:B------:R-:W-:Y:S05]  /*0900*/  @P0 BRA `(.L_x_4) ;  /* 0x000000b000000947 */ /* 0x000fea0003800000 */
[----:B------:R-:W-:Y:S01]  /*0910*/  SHF.R.S32.HI R27, RZ, 0x1f, R29 ;  /* 0x0000001fff1b7819 */ /* 0x000fe2000001141d */
[----:B------:R-:W-:Y:S01]  /*0920*/  IMAD.MOV.U32 R32, RZ, RZ, R8 ;  /* 0x000000ffff207224 */ /* 0x000fe200078e0008 */
[----:B------:R-:W-:Y:S01]  /*0930*/  IADD3 R28, P0, R16, R29, RZ ;  /* 0x0000001d101c7210 */ /* 0x000fe20007f1e0ff */
[----:B------:R-:W-:-:S03]  /*0940*/  IMAD R29, R23, 0x2, R44 ;  /* 0x00000002171d7824 */ /* 0x000fc600078e022c */
[----:B------:R-:W-:Y:S02]  /*0950*/  LEA.HI.X.SX32 R27, R16, R27, 0x1, P0 ;  /* 0x0000001b101b7211 */ /* 0x000fe400000f0eff */
[----:B------:R-:W-:-:S04]  /*0960*/  LEA R26, P0, R28, c[0x0][0x160], 0x1 ;  /* 0x000058001c1a7a11 */ /* 0x000fc800078008ff */
[----:B------:R-:W-:-:S05]  /*0970*/  LEA.HI.X R27, R28, c[0x0][0x164], R27, 0x1, P0 ;  /* 0x000059001c1b7a11 */ /* 0x000fca00000f0c1b */
[----:B------:R-:W-:Y:S01]  /*0980*/  @!PT LDS RZ, [RZ] ;  /* 0x00000000fffff984 */ /* 0x000fe20000000800 */
[----:B------:R-:W-:Y:S01]  /*0990*/  @!PT LDS RZ, [RZ] ;  /* 0x00000000fffff984 */ /* 0x000fe20000000800 */
[----:B------:R-:W-:Y:S01]  /*09a0*/  @!PT LDS RZ, [RZ] ;  /* 0x00000000fffff984 */ /* 0x000fe20000000800 */
[----:B------:R1:W-:Y:S04]  /*09b0*/  LDGSTS.E.128 [R29], [R26.64] ;  /* 0x000000001a1d7fae */ /* 0x0003e8000b921c46 */
.L_x_4:
[----:B------:R-:W-:Y:S05]  /*09c0*/  BSYNC B1 ;  /* 0x0000000000017941 */ /* 0x000fea0003800000 */
.L_x_3:
[----:B------:R-:W-:Y:S01]  /*09d0*/  ISETP.GE.U32.AND P4, PT, R38, 0x60, PT ;  /* 0x000000602600780c */ /* 0x000fe20003f86070 */
[----:B------:R-:W-:-:S12]  /*09e0*/  BSSY B1, `(.L_x_9) ;  /* 0x000005e000017945 */ /* 0x000fd80003800000 */
[----:B------:R-:W-:Y:S05]  /*09f0*/  @!P4 BRA `(.L_x_10) ;  /* 0x000005c00000c947 */ /* 0x000fea0003800000 */
.L_x_13:
[C---:B-1----:R-:W-:Y:S01]  /*0a00*/  IMAD.SHL.U32 R26, R32.reuse, 0x8, RZ ;  /* 0x00000008201a7824 */ /* 0x042fe200078e00ff */
[C---:B------:R-:W-:Y:S01]  /*0a10*/  IADD3 R29, R32.reuse, 0x20, RZ ;  /* 0x00000020201d7810 */ /* 0x040fe20007ffe0ff */
[----:B------:R-:W-:Y:S01]  /*0a20*/  BSSY B2, `(.L_x_11) ;  /* 0x0000058000027945 */ /* 0x000fe20003800000 */
[C---:B------:R-:W-:Y:S02]  /*0a30*/  IADD3 R33, R32.reuse, 0x40, RZ ;  /* 0x0000004020217810 */ /* 0x040fe40007ffe0ff */
[----:B------:R-:W-:Y:S01]  /*0a40*/  SHF.R.S32.HI R27, RZ, 0x1f, R26 ;  /* 0x0000001fff1b7819 */ /* 0x000fe2000001141a */
[----:B------:R-:W-:Y:S01]  /*0a50*/  IMAD.SHL.U32 R30, R29, 0x8, RZ ;  /* 0x000000081d1e7824 */ /* 0x000fe200078e00ff */
[----:B------:R-:W-:Y:S01]  /*0a60*/  LEA.HI R28, R32, R32, RZ, 0x1 ;  /* 0x00000020201c7211 */ /* 0x000fe200078f08ff */
[----:B------:R-:W-:Y:S01]  /*0a70*/  IMAD.SHL.U32 R34, R33, 0x8, RZ ;  /* 0x0000000821227824 */ /* 0x000fe200078e00ff */
[----:B------:R-:W-:Y:S02]  /*0a80*/  LEA.HI R27, R27, R26, RZ, 0x4 ;  /* 0x0000001a1b1b7211 */ /* 0x000fe400078f20ff */
[----:B------:R-:W-:-:S02]  /*0a90*/  SHF.R.S32.HI R31, RZ, 0x1f, R30 ;  /* 0x0000001fff1f7819 */ /* 0x000fc4000001141e */
[----:B------:R-:W-:Y:S02]  /*0aa0*/  LOP3.LUT R27, R27, 0xfffffff0, RZ, 0xc0, !PT ;  /* 0xfffffff01b1b7812 */ /* 0x000fe400078ec0ff */
[----:B------:R-:W-:Y:S02]  /*0ab0*/  LEA.HI R31, R31, R30, RZ, 0x4 ;  /* 0x0000001e1f1f7211 */ /* 0x000fe400078f20ff */
[----:B------:R-:W-:Y:S01]  /*0ac0*/  SHF.R.S32.HI R43, RZ, 0x1, R28 ;  /* 0x00000001ff2b7819 */ /* 0x000fe2000001141c */
[----:B------:R-:W-:Y:S01]  /*0ad0*/  IMAD.IADD R42, R26, 0x1, -R27 ;  /* 0x000000011a2a7824 */ /* 0x000fe200078e0a1b */
[----:B------:R-:W-:Y:S02]  /*0ae0*/  SHF.R.S32.HI R27, RZ, 0x1f, R34 ;  /* 0x0000001fff1b7819 */ /* 0x000fe40000011422 */
[----:B------:R-:W-:Y:S01]  /*0af0*/  LOP3.LUT R31, R31, 0xfffffff0, RZ, 0xc0, !PT ;  /* 0xfffffff01f1f7812 */ /* 0x000fe200078ec0ff */
[----:B------:R-:W-:Y:S01]  /*0b00*/  IMAD R35, R9, 0x10, R42 ;  /* 0x0000001009237824 */ /* 0x000fe200078e022a */
[----:B------:R-:W-:Y:S01]  /*0b10*/  LEA.HI R27, R27, R34, RZ, 0x4 ;  /* 0x000000221b1b7211 */ /* 0x000fe200078f20ff */
[----:B------:R-:W-:Y:S01]  /*0b20*/  IMAD.IADD R26, R139, 0x1, R43 ;  /* 0x000000018b1a7824 */ /* 0x000fe200078e022b */
[----:B------:R-:W-:Y:S01]  /*0b30*/  LEA.HI R29, R29, R29, RZ, 0x1 ;  /* 0x0000001d1d1d7211 */ /* 0x000fe200078f08ff */
[----:B------:R-:W-:Y:S01]  /*0b40*/  IMAD.IADD R45, R30, 0x1, -R31 ;  /* 0x000000011e2d7824 */ /* 0x000fe200078e0a1f */
[----:B------:R-:W-:-:S02]  /*0b50*/  LOP3.LUT R27, R27, 0xfffffff0, RZ, 0xc0, !PT ;  /* 0xfffffff01b1b7812 */ /* 0x000fc400078ec0ff */
[----:B------:R-:W-:Y:S01]  /*0b60*/  SHF.R.S32.HI R46, RZ, 0x1, R29 ;  /* 0x00000001ff2e7819 */ /* 0x000fe2000001141d */
[----:B------:R-:W-:Y:S01]  /*0b70*/  IMAD R47, R9, 0x10, R45 ;  /* 0x00000010092f7824 */ /* 0x000fe200078e022d */
[----:B------:R-:W-:Y:S01]  /*0b80*/  ISETP.GE.AND P1, PT, R35, c[0x0][0x180], PT ;  /* 0x0000600023007a0c */ /* 0x000fe20003f26270 */
[----:B------:R-:W-:Y:S01]  /*0b90*/  IMAD.IADD R49, R34, 0x1, -R27 ;  /* 0x0000000122317824 */ /* 0x000fe200078e0a1b */
[----:B------:R-:W-:Y:S01]  /*0ba0*/  LEA.HI R33, R33, R33, RZ, 0x1 ;  /* 0x0000002121217211 */ /* 0x000fe200078f08ff */
[----:B------:R-:W-:Y:S01]  /*0bb0*/  IMAD.IADD R30, R139, 0x1, R46 ;  /* 0x000000018b1e7824 */ /* 0x000fe200078e022e */
[----:B------:R-:W-:Y:S01]  /*0bc0*/  ISETP.GE.OR P1, PT, R26, c[0x0][0x178], P1 ;  /* 0x00005e001a007a0c */ /* 0x000fe20000f26670 */
[----:B------:R-:W-:Y:S01]  /*0bd0*/  IMAD R50, R9, 0x10, R49 ;  /* 0x0000001009327824 */ /* 0x000fe200078e0231 */
[----:B------:R-:W-:Y:S02]  /*0be0*/  SHF.R.S32.HI R48, RZ, 0x1, R33 ;  /* 0x00000001ff307819 */ /* 0x000fe40000011421 */
[----:B------:R-:W-:-:S02]  /*0bf0*/  ISETP.GE.AND P0, PT, R47, c[0x0][0x180], PT ;  /* 0x000060002f007a0c */ /* 0x000fc40003f06270 */
[----:B------:R-:W-:Y:S01]  /*0c00*/  IADD3 R33, R32, 0x60, RZ ;  /* 0x0000006020217810 */ /* 0x000fe20007ffe0ff */
[----:B------:R-:W-:Y:S01]  /*0c10*/  IMAD.IADD R36, R139, 0x1, R48 ;  /* 0x000000018b247824 */ /* 0x000fe200078e0230 */
[----:B------:R-:W-:Y:S02]  /*0c20*/  ISETP.GE.OR P0, PT, R30, c[0x0][0x178], P0 ;  /* 0x00005e001e007a0c */ /* 0x000fe40000706670 */
[----:B------:R-:W-:Y:S01]  /*0c30*/  ISETP.GE.AND P2, PT, R50, c[0x0][0x180], PT ;  /* 0x0000600032007a0c */ /* 0x000fe20003f46270 */
[----:B------:R-:W-:Y:S02]  /*0c40*/  IMAD.SHL.U32 R27, R33, 0x8, RZ ;  /* 0x00000008211b7824 */ /* 0x000fe400078e00ff */
[----:B------:R-:W-:Y:S01]  /*0c50*/  @!P1 IMAD R26, R26, c[0x0][0x180], RZ ;  /* 0x000060001a1a9a24 */ /* 0x000fe200078e02ff */
[----:B------:R-:W-:Y:S02]  /*0c60*/  ISETP.GE.OR P2, PT, R36, c[0x0][0x178], P2 ;  /* 0x00005e0024007a0c */ /* 0x000fe40001746670 */
[----:B------:R-:W-:-:S02]  /*0c70*/  SHF.R.S32.HI R28, RZ, 0x1f, R27 ;  /* 0x0000001fff1c7819 */ /* 0x000fc4000001141b */
[----:B------:R-:W-:Y:S02]  /*0c80*/  @!P1 SHF.R.S32.HI R31, RZ, 0x1f, R35 ;  /* 0x0000001fff1f9819 */ /* 0x000fe40000011423 */
[----:B------:R-:W-:Y:S01]  /*0c90*/  LEA.HI R29, R28, R27, RZ, 0x4 ;  /* 0x0000001b1c1d7211 */ /* 0x000fe200078f20ff */
[----:B------:R-:W-:Y:S01]  /*0ca0*/  @!P0 IMAD R28, R30, c[0x0][0x180], RZ ;  /* 0x000060001e1c8a24 */ /* 0x000fe200078e02ff */
[----:B------:R-:W-:Y:S02]  /*0cb0*/  @!P1 IADD3 R34, P5, R35, R26, RZ ;  /* 0x0000001a23229210 */ /* 0x000fe40007fbe0ff */
[----:B------:R-:W-:Y:S02]  /*0cc0*/  LOP3.LUT R30, R29, 0xfffffff0, RZ, 0xc0, !PT ;  /* 0xfffffff01d1e7812 */ /* 0x000fe400078ec0ff */
[----:B------:R-:W-:Y:S01]  /*0cd0*/  @!P1 LEA.HI.X.SX32 R37, R26, R31, 0x1, P5 ;  /* 0x0000001f1a259211 */ /* 0x000fe200028f0eff */
[----:B------:R-:W-:Y:S01]  /*0ce0*/  @!P2 IMAD R29, R36, c[0x0][0x180], RZ ;  /* 0x00006000241daa24 */ /* 0x000fe200078e02ff */
[----:B------:R-:W-:-:S02]  /*0cf0*/  @!P0 SHF.R.S32.HI R31, RZ, 0x1f, R47 ;  /* 0x0000001fff1f8819 */ /* 0x000fc4000001142f */
[C---:B------:R-:W-:Y:S02]  /*0d00*/  @!P1 LEA R26, P5, R34.reuse, c[0x0][0x160], 0x1 ;  /* 0x00005800221a9a11 */ /* 0x040fe400078a08ff */
[----:B------:R-:W-:Y:S01]  /*0d10*/  @!P0 IADD3 R35, P6, R47, R28, RZ ;  /* 0x0000001c2f238210 */ /* 0x000fe20007fde0ff */
[----:B------:R-:W-:Y:S01]  /*0d20*/  IMAD.IADD R47, R27, 0x1, -R30 ;  /* 0x000000011b2f7824 */ /* 0x000fe200078e0a1e */
[----:B------:R-:W-:Y:S01]  /*0d30*/  @!P1 LEA.HI.X R27, R34, c[0x0][0x164], R37, 0x1, P5 ;  /* 0x00005900221b9a11 */ /* 0x000fe200028f0c25 */
[----:B------:R-:W-:Y:S01]  /*0d40*/  @!P0 IMAD R34, R46, 0x18, R45 ;  /* 0x000000182e228824 */ /* 0x000fe200078e022d */
[----:B------:R-:W-:Y:S01]  /*0d50*/  @!P0 LEA.HI.X.SX32 R36, R28, R31, 0x1, P6 ;  /* 0x0000001f1c248211 */ /* 0x000fe200030f0eff */
[----:B------:R-:W-:Y:S01]  /*0d60*/  @!P1 IMAD R31, R43, 0x18, R42 ;  /* 0x000000182b1f9824 */ /* 0x000fe200078e022a */
[----:B------:R-:W-:Y:S01]  /*0d70*/  @!P2 SHF.R.S32.HI R30, RZ, 0x1f, R50 ;  /* 0x0000001fff1ea819 */ /* 0x000fe20000011432 */
[----:B------:R-:W-:Y:S01]  /*0d80*/  IMAD R43, R9, 0x10, R47 ;  /* 0x00000010092b7824 */ /* 0x000fe200078e022f */
[----:B------:R-:W-:-:S02]  /*0d90*/  @!P2 IADD3 R37, P6, R50, R29, RZ ;  /* 0x0000001d3225a210 */ /* 0x000fc40007fde0ff */
[----:B------:R-:W-:Y:S02]  /*0da0*/  @!P0 LEA R28, P5, R35, c[0x0][0x160], 0x1 ;  /* 0x00005800231c8a11 */ /* 0x000fe400078a08ff */
[----:B------:R-:W-:Y:S02]  /*0db0*/  @!P2 LEA.HI.X.SX32 R42, R29, R30, 0x1, P6 ;  /* 0x0000001e1d2aa211 */ /* 0x000fe400030f0eff */
[----:B------:R-:W-:Y:S01]  /*0dc0*/  @!P0 LEA.HI.X R29, R35, c[0x0][0x164], R36, 0x1, P5 ;  /* 0x00005900231d8a11 */ /* 0x000fe200028f0c24 */
[----:B------:R-:W-:Y:S01]  /*0dd0*/  @!P2 IMAD R36, R48, 0x18, R49 ;  /* 0x000000183024a824 */ /* 0x000fe200078e0231 */
[----:B------:R-:W-:Y:S02]  /*0de0*/  @!P2 LEA R30, P5, R37, c[0x0][0x160], 0x1 ;  /* 0x00005800251eaa11 */ /* 0x000fe400078a08ff */
[----:B------:R-:W-:Y:S01]  /*0df0*/  LEA.HI R35, R33, R33, RZ, 0x1 ;  /* 0x0000002121237211 */ /* 0x000fe200078f08ff */
[----:B------:R-:W-:Y:S01]  /*0e00*/  @!P1 IMAD R33, R31, 0x2, R44 ;  /* 0x000000021f219824 */ /* 0x000fe200078e022c */
[----:B------:R-:W-:Y:S01]  /*0e10*/  @!P2 LEA.HI.X R31, R37, c[0x0][0x164], R42, 0x1, P5 ;  /* 0x00005900251faa11 */ /* 0x000fe200028f0c2a */
[--C-:B------:R-:W-:Y:S01]  /*0e20*/  @!P2 IMAD R37, R36, 0x2, R44.reuse ;  /* 0x000000022425a824 */ /* 0x100fe200078e022c */
[----:B------:R-:W-:Y:S01]  /*0e30*/  SHF.R.S32.HI R42, RZ, 0x1, R35 ;  /* 0x00000001ff2a7819 */ /* 0x000fe20000011423 */
[----:B------:R-:W-:Y:S01]  /*0e40*/  @!P0 IMAD R35, R34, 0x2, R44 ;  /* 0x0000000222238824 */ /* 0x000fe200078e022c */
[----:B------:R-:W-:Y:S01]  /*0e50*/  @!PT LDS RZ, [RZ] ;  /* 0x00000000fffff984 */ /* 0x000fe20000000800 */
[----:B------:R-:W-:Y:S01]  /*0e60*/  @!PT LDS RZ, [RZ] ;  /* 0x00000000fffff984 */ /* 0x000fe20000000800 */
[----:B------:R-:W-:Y:S01]  /*0e70*/  @!PT LDS RZ, [RZ] ;  /* 0x00000000fffff984 */ /* 0x000fe20000000800 */
[----:B------:R1:W-:Y:S01]  /*0e80*/  @!P1 LDGSTS.E.128 [R33], [R26.64] ;  /* 0x000000001a219fae */ /* 0x0003e2000b921c46 */
[----:B------:R-:W-:-:S02]  /*0e90*/  ISETP.GE.AND P1, PT, R43, c[0x0][0x180], PT ;  /* 0x000060002b007a0c */ /* 0x000fc40003f26270 */
[----:B------:R-:W-:Y:S01]  /*0ea0*/  IMAD.IADD R34, R139, 0x1, R42 ;  /* 0x000000018b227824 */ /* 0x000fe200078e022a */
[----:B------:R1:W-:Y:S01]  /*0eb0*/  @!P0 LDGSTS.E.128 [R35], [R28.64] ;  /* 0x000000001c238fae */ /* 0x0003e2000b921c46 */
[C---:B------:R-:W-:Y:S02]  /*0ec0*/  ISETP.GE.AND P0, PT, R32.reuse, 0x80, PT ;  /* 0x000000802000780c */ /* 0x040fe40003f06270 */
[----:B------:R-:W-:Y:S01]  /*0ed0*/  IADD3 R32, R32, 0x80, RZ ;  /* 0x0000008020207810 */ /* 0x000fe20007ffe0ff */
[----:B------:R1:W-:Y:S01]  /*0ee0*/  @!P2 LDGSTS.E.128 [R37], [R30.64] ;  /* 0x000000001e25afae */ /* 0x0003e2000b921c46 */
[----:B------:R-:W-:-:S13]  /*0ef0*/  ISETP.GE.OR P1, PT, R34, c[0x0][0x178], P1 ;  /* 0x00005e0022007a0c */ /* 0x000fda0000f26670 */
[----:B------:R-:W-:Y:S05]  /*0f00*/  @P1 BRA `(.L_x_12) ;  /* 0x0000009000001947 */ /* 0x000fea0003800000 */
[----:B-1----:R-:W-:Y:S01]  /*0f10*/  IMAD R26, R34, c[0x0][0x180], RZ ;  /* 0x00006000221a7a24 */ /* 0x002fe200078e02ff */
[----:B------:R-:W-:Y:S01]  /*0f20*/  SHF.R.S32.HI R27, RZ, 0x1f, R43 ;  /* 0x0000001fff1b7819 */ /* 0x000fe2000001142b */
[----:B------:R-:W-:-:S03]  /*0f30*/  IMAD R28, R42, 0x18, R47 ;  /* 0x000000182a1c7824 */ /* 0x000fc600078e022f */
[----:B------:R-:W-:-:S04]  /*0f40*/  IADD3 R29, P1, R43, R26, RZ ;  /* 0x0000001a2b1d7210 */ /* 0x000fc80007f3e0ff */
[----:B------:R-:W-:Y:S02]  /*0f50*/  LEA.HI.X.SX32 R30, R26, R27, 0x1, P1 ;  /* 0x0000001b1a1e7211 */ /* 0x000fe400008f0eff */
[----:B------:R-:W-:-:S04]  /*0f60*/  LEA R26, P1, R29, c[0x0][0x160], 0x1 ;  /* 0x000058001d1a7a11 */ /* 0x000fc800078208ff */
[----:B------:R-:W-:Y:S01]  /*0f70*/  LEA.HI.X R27, R29, c[0x0][0x164], R30, 0x1, P1 ;  /* 0x000059001d1b7a11 */ /* 0x000fe200008f0c1e */
[----:B------:R-:W-:-:S05]  /*0f80*/  IMAD R29, R28, 0x2, R44 ;  /* 0x000000021c1d7824 */ /* 0x000fca00078e022c */
[----:B------:R1:W-:Y:S03]  /*0f90*/  LDGSTS.E.128 [R29], [R26.64] ;  /* 0x000000001a1d7fae */ /* 0x0003e6000b921c46 */
.L_x_12:
[----:B-1----:R-:W-:Y:S05]  /*0fa0*/  BSYNC B2 ;  /* 0x0000000000027941 */ /* 0x002fea0003800000 */
.L_x_11:
[----:B------:R-:W-:Y:S05]  /*0fb0*/  @!P0 BRA `(.L_x_13) ;  /* 0xfffffa4000008947 */ /* 0x000fea000383ffff */
.L_x_10:
[----:B------:R-:W-:Y:S05]  /*0fc0*/  BSYNC B1 ;  /* 0x0000000000017941 */ /* 0x000fea0003800000 */
.L_x_9:
[----:B-1----:R-:W-:Y:S01]  /*0fd0*/  IMAD.MOV.U32 R26, RZ, RZ, 0x1100 ;  /* 0x00001100ff1a7424 */ /* 0x002fe200078e00ff */
[----:B------:R-:W-:Y:S01]  /*0fe0*/  BSSY B1, `(.L_x_14) ;  /* 0x000003d000017945 */ /* 0x000fe20003800000 */
[----:B------:R-:W-:Y:S02]  /*0ff0*/  IMAD.MOV.U32 R32, RZ, RZ, R140 ;  /* 0x000000ffff207224 */ /* 0x000fe400078e008c */
[----:B------:R-:W-:Y:S01]  /*1000*/  IMAD R47, R9, R26, 0x6080 ;  /* 0x00006080092f7424 */ /* 0x000fe200078e021a */
[----:B------:R-:W-:Y:S05]  /*1010*/  @!P3 BRA `(.L_x_15) ;  /* 0x000003900000b947 */ /* 0x000fea0003800000 */
[----:B------:R-:W-:Y:S01]  /*1020*/  IMAD R27, R9, 0x10, R10 ;  /* 0x00000010091b7824 */ /* 0x000fe200078e020a */
[----:B------:R-:W-:Y:S01]  /*1030*/  ISETP.GE.AND P0, PT, R18, c[0x0][0x17c], PT ;  /* 0x00005f0012007a0c */ /* 0x000fe20003f06270 */
[----:B------:R-:W-:Y:S01]  /*1040*/  BSSY B2, `(.L_x_16) ;  /* 0x000000f000027945 */ /* 0x000fe20003800000 */
[----:B------:R-:W-:Y:S02]  /*1050*/  ISETP.NE.AND P1, PT, R11, 0x1, PT ;  /* 0x000000010b00780c */ /* 0x000fe40003f25270 */
[----:B------:R-:W-:-:S13]  /*1060*/  ISETP.GE.OR P0, PT, R27, c[0x0][0x180], P0 ;  /* 0x000060001b007a0c */ /* 0x000fda0000706670 */
[----:B------:R-:W-:Y:S05]  /*1070*/  @P0 BRA `(.L_x_17) ;  /* 0x000000b000000947 */ /* 0x000fea0003800000 */
[----:B------:R-:W-:-:S05]  /*1080*/  IMAD R27, R27, c[0x0][0x17c], RZ ;  /* 0x00005f001b1b7a24 */ /* 0x000fca00078e02ff */
[----:B------:R-:W-:Y:S02]  /*1090*/  SHF.R.S32.HI R29, RZ, 0x1f, R27 ;  /* 0x0000001fff1d7819 */ /* 0x000fe4000001141b */
[----:B------:R-:W-:-:S04]  /*10a0*/  IADD3 R27, P0, R18, R27, RZ ;  /* 0x0000001b121b7210 */ /* 0x000fc80007f1e0ff */
[----:B------:R-:W-:Y:S01]  /*10b0*/  LEA.HI.X.SX32 R28, R18, R29, 0x1, P0 ;  /* 0x0000001d121c7211 */ /* 0x000fe200000f0eff */
[----:B------:R-:W-:Y:S01]  /*10c0*/  IMAD R29, R19, 0x2, R47 ;  /* 0x00000002131d7824 */ /* 0x000fe200078e022f */
[----:B------:R-:W-:-:S04]  /*10d0*/  LEA R26, P0, R27, c[0x0][0x168], 0x1 ;  /* 0x00005a001b1a7a11 */ /* 0x000fc800078008ff */
[----:B------:R-:W-:-:S05]  /*10e0*/  LEA.HI.X R27, R27, c[0x0][0x16c], R28, 0x1, P0 ;  /* 0x00005b001b1b7a11 */ /* 0x000fca00000f0c1c */
[----:B------:R-:W-:Y:S01]  /*10f0*/  @!PT LDS RZ, [RZ] ;  /* 0x00000000fffff984 */ /* 0x000fe20000000800 */
[----:B------:R-:W-:Y:S01]  /*1100*/  @!PT LDS RZ, [RZ] ;  /* 0x00000000fffff984 */ /* 0x000fe20000000800 */
[----:B------:R-:W-:Y:S01]  /*1110*/  @!PT LDS RZ, [RZ] ;  /* 0x00000000fffff984 */ /* 0x000fe20000000800 */
[----:B------:R1:W-:Y:S04]  /*1120*/  LDGSTS.E.128 [R29], [R26.64] ;  /* 0x000000001a1d7fae */ /* 0x0003e8000b921c46 */
.L_x_17:
[----:B------:R-:W-:Y:S05]  /*1130*/  BSYNC B2 ;  /* 0x0000000000027941 */ /* 0x000fea0003800000 */
.L_x_16:
[----:B------:R-:W-:Y:S01]  /*1140*/  IMAD.MOV.U32 R32, RZ, RZ, R2 ;  /* 0x000000ffff207224 */ /* 0x000fe200078e0002 */
[----:B------:R-:W-:Y:S05]  /*1150*/  @!P1 BRA `(.L_x_15) ;  /* 0x0000025000009947 */ /* 0x000fea0003800000 */
[----:B-1----:R-:W-:Y:S01]  /*1160*/  IMAD R27, R9, 0x10, R12 ;  /* 0x00000010091b7824 */ /* 0x002fe200078e020c */
        /* <DEDUP_REMOVED lines=16> */
.L_x_19:
[----:B------:R-:W-:Y:S05]  /*1270*/  BSYNC B2 ;  /* 0x0000000000027941 */ /* 0x000fea0003800000 */
.L_x_18:
[----:B------:R-:W-:Y:S01]  /*1280*/  IMAD.MOV.U32 R32, RZ, RZ, R3 ;  /* 0x000000ffff207224 */ /* 0x000fe200078e0003 */
[----:B------:R-:W-:Y:S05]  /*1290*/  @!P1 BRA `(.L_x_15) ;  /* 0x0000011000009947 */ /* 0x000fea0003800000 */
[----:B-1----:R-:W-:Y:S01]  /*12a0*/  IMAD R27, R9, 0x10, R14 ;  /* 0x00000010091b7824 */ /* 0x002fe200078e020e */
[----:B------:R-:W-:Y:S01]  /*12b0*/  ISETP.GE.AND P0, PT, R24, c[0x0][0x17c], PT ;  /* 0x00005f0018007a0c */ /* 0x000fe20003f06270 */
[----:B------:R-:W-:-:S03]  /*12c0*/  IMAD.MOV.U32 R32, RZ, RZ, R8 ;  /* 0x000000ffff207224 */ /* 0x000fc600078e0008 */
[----:B------:R-:W-:-:S13]  /*12d0*/  ISETP.GE.OR P0, PT, R27, c[0x0][0x180], P0 ;  /* 0x000060001b007a0c */ /* 0x000fda0000706670 */
[----:B------:R-:W-:Y:S05]  /*12e0*/  @P0 BRA `(.L_x_15) ;  /* 0x000000c000000947 */ /* 0x000fea0003800000 */
[----:B------:R-:W-:Y:S02]  /*12f0*/  IMAD R27, R27, c[0x0][0x17c], RZ ;  /* 0x00005f001b1b7a24 */ /* 0x000fe400078e02ff */
[----:B------:R-:W-:-:S03]  /*1300*/  IMAD.MOV.U32 R32, RZ, RZ, R8 ;  /* 0x000000ffff207224 */ /* 0x000fc600078e0008 */
        /* <DEDUP_REMOVED lines=10> */
.L_x_15:
[----:B------:R-:W-:Y:S05]  /*13b0*/  BSYNC B1 ;  /* 0x0000000000017941 */ /* 0x000fea0003800000 */
.L_x_14:
[----:B------:R-:W-:Y:S01]  /*13c0*/  BSSY B1, `(.L_x_20) ;  /* 0x0000062000017945 */ /* 0x000fe20003800000 */
[----:B------:R-:W-:Y:S05]  /*13d0*/  @!P4 BRA `(.L_x_21) ;  /* 0x000006000000c947 */ /* 0x000fea0003800000 */
.L_x_24:
[C---:B------:R-:W-:Y:S01]  /*13e0*/  IADD3 R28, R32.reuse, 0x20, RZ ;  /* 0x00000020201c7810 */ /* 0x040fe20007ffe0ff */
[C---:B-1----:R-:W-:Y:S01]  /*13f0*/  IMAD.SHL.U32 R26, R32.reuse, 0x8, RZ ;  /* 0x00000008201a7824 */ /* 0x042fe200078e00ff */
[----:B------:R-:W-:Y:S01]  /*1400*/  IADD3 R30, R32, 0x40, RZ ;  /* 0x00000040201e7810 */ /* 0x000fe20007ffe0ff */
[----:B------:R-:W-:Y:S01]  /*1410*/  BSSY B2, `(.L_x_22) ;  /* 0x000005b000027945 */ /* 0x000fe20003800000 */
[----:B------:R-:W-:Y:S02]  /*1420*/  SHF.R.S32.HI R29, RZ, 0x1f, R28 ;  /* 0x0000001fff1d7819 */ /* 0x000fe4000001141c */
[----:B------:R-:W-:Y:S01]  /*1430*/  SHF.R.S32.HI R27, RZ, 0x1f, R26 ;  /* 0x0000001fff1b7819 */ /* 0x000fe2000001141a */
[----:B------:R-:W-:Y:S01]  /*1440*/  IMAD.SHL.U32 R34, R30, 0x8, RZ ;  /* 0x000000081e227824 */ /* 0x000fe200078e00ff */
[----:B------:R-:W-:Y:S01]  /*1450*/  LEA.HI R29, R29, R28, RZ, 0x4 ;  /* 0x0000001c1d1d7211 */ /* 0x000fe200078f20ff */
[----:B------:R-:W-:Y:S01]  /*1460*/  IMAD.SHL.U32 R28, R28, 0x8, RZ ;  /* 0x000000081c1c7824 */ /* 0x000fe200078e00ff */
[----:B------:R-:W-:-:S02]  /*1470*/  LEA.HI R27, R27, R26, RZ, 0x7 ;  /* 0x0000001a1b1b7211 */ /* 0x000fc400078f38ff */
[----:B------:R-:W-:Y:S02]  /*1480*/  SHF.R.S32.HI R35, RZ, 0x1f, R34 ;  /* 0x0000001fff237819 */ /* 0x000fe40000011422 */
[----:B------:R-:W-:Y:S02]  /*1490*/  SHF.R.S32.HI R31, RZ, 0x1f, R28 ;  /* 0x0000001fff1f7819 */ /* 0x000fe4000001141c */
[----:B------:R-:W-:Y:S02]  /*14a0*/  LOP3.LUT R27, R27, 0xffffff80, RZ, 0xc0, !PT ;  /* 0xffffff801b1b7812 */ /* 0x000fe400078ec0ff */
[----:B------:R-:W-:Y:S02]  /*14b0*/  LEA.HI R31, R31, R28, RZ, 0x7 ;  /* 0x0000001c1f1f7211 */ /* 0x000fe400078f38ff */
[----:B------:R-:W-:Y:S01]  /*14c0*/  LEA.HI R35, R35, R34, RZ, 0x7 ;  /* 0x0000002223237211 */ /* 0x000fe200078f38ff */
[----:B------:R-:W-:Y:S01]  /*14d0*/  IMAD.IADD R37, R26, 0x1, -R27 ;  /* 0x000000011a257824 */ /* 0x000fe200078e0a1b */
[----:B------:R-:W-:-:S02]  /*14e0*/  SHF.R.S32.HI R33, RZ, 0x1f, R30 ;  /* 0x0000001fff217819 */ /* 0x000fc4000001141e */
[----:B------:R-:W-:Y:S01]  /*14f0*/  LOP3.LUT R31, R31, 0xffffff80, RZ, 0xc0, !PT ;  /* 0xffffff801f1f7812 */ /* 0x000fe200078ec0ff */
[----:B------:R-:W-:Y:S01]  /*1500*/  IMAD.IADD R45, R0, 0x1, R37 ;  /* 0x00000001002d7824 */ /* 0x000fe200078e0225 */
[----:B------:R-:W-:Y:S02]  /*1510*/  LOP3.LUT R35, R35, 0xffffff80, RZ, 0xc0, !PT ;  /* 0xffffff8023237812 */ /* 0x000fe400078ec0ff */
[----:B------:R-:W-:Y:S01]  /*1520*/  SHF.R.S32.HI R27, RZ, 0x1f, R32 ;  /* 0x0000001fff1b7819 */ /* 0x000fe20000011420 */
[----:B------:R-:W-:Y:S01]  /*1530*/  IMAD.IADD R43, R28, 0x1, -R31 ;  /* 0x000000011c2b7824 */ /* 0x000fe200078e0a1f */
[----:B------:R-:W-:Y:S01]  /*1540*/  LEA.HI R33, R33, R30, RZ, 0x4 ;  /* 0x0000001e21217211 */ /* 0x000fe200078f20ff */
[----:B------:R-:W-:Y:S01]  /*1550*/  IMAD.IADD R49, R34, 0x1, -R35 ;  /* 0x0000000122317824 */ /* 0x000fe200078e0a23 */
[----:B------:R-:W-:Y:S01]  /*1560*/  LEA.HI R27, R27, R32, RZ, 0x4 ;  /* 0x000000201b1b7211 */ /* 0x000fe200078f20ff */
[C---:B------:R-:W-:Y:S01]  /*1570*/  IMAD.IADD R42, R0.reuse, 0x1, R43 ;  /* 0x00000001002a7824 */ /* 0x040fe200078e022b */
[----:B------:R-:W-:Y:S01]  /*1580*/  SHF.R.S32.HI R36, RZ, 0x4, R29 ;  /* 0x00000004ff247819 */ /* 0x000fe2000001141d */
[----:B------:R-:W-:Y:S01]  /*1590*/  IMAD.IADD R51, R0, 0x1, R49 ;  /* 0x0000000100337824 */ /* 0x000fe200078e0231 */
[----:B------:R-:W-:-:S02]  /*15a0*/  SHF.R.S32.HI R44, RZ, 0x4, R33 ;  /* 0x00000004ff2c7819 */ /* 0x000fc40000011421 */
[----:B------:R-:W-:Y:S01]  /*15b0*/  SHF.R.S32.HI R34, RZ, 0x4, R27 ;  /* 0x00000004ff227819 */ /* 0x000fe2000001141b */
[C---:B------:R-:W-:Y:S01]  /*15c0*/  IMAD R33, R9.reuse, 0x10, R36 ;  /* 0x0000001009217824 */ /* 0x040fe200078e0224 */
[----:B------:R-:W-:Y:S01]  /*15d0*/  IADD3 R26, R32, 0x60, RZ ;  /* 0x00000060201a7810 */ /* 0x000fe20007ffe0ff */
[C---:B------:R-:W-:Y:S01]  /*15e0*/  IMAD R46, R9.reuse, 0x10, R44 ;  /* 0x00000010092e7824 */ /* 0x040fe200078e022c */
[----:B------:R-:W-:Y:S01]  /*15f0*/  ISETP.GE.AND P0, PT, R42, c[0x0][0x17c], PT ;  /* 0x00005f002a007a0c */ /* 0x000fe20003f06270 */
[----:B------:R-:W-:Y:S01]  /*1600*/  IMAD R31, R9, 0x10, R34 ;  /* 0x00000010091f7824 */ /* 0x000fe200078e0222 */
[----:B------:R-:W-:Y:S01]  /*1610*/  ISETP.GE.AND P2, PT, R51, c[0x0][0x17c], PT ;  /* 0x00005f0033007a0c */ /* 0x000fe20003f46270 */
[----:B------:R-:W-:Y:S01]  /*1620*/  IMAD.SHL.U32 R30, R26, 0x8, RZ ;  /* 0x000000081a1e7824 */ /* 0x000fe200078e00ff */
[----:B------:R-:W-:Y:S02]  /*1630*/  ISETP.GE.AND P1, PT, R45, c[0x0][0x17c], PT ;  /* 0x00005f002d007a0c */ /* 0x000fe40003f26270 */
[----:B------:R-:W-:-:S02]  /*1640*/  ISETP.GE.OR P0, PT, R33, c[0x0][0x180], P0 ;  /* 0x0000600021007a0c */ /* 0x000fc40000706670 */
[----:B------:R-:W-:Y:S02]  /*1650*/  ISETP.GE.OR P2, PT, R46, c[0x0][0x180], P2 ;  /* 0x000060002e007a0c */ /* 0x000fe40001746670 */
[----:B------:R-:W-:Y:S02]  /*1660*/  ISETP.GE.OR P1, PT, R31, c[0x0][0x180], P1 ;  /* 0x000060001f007a0c */ /* 0x000fe40000f26670 */
[----:B------:R-:W-:-:S04]  /*1670*/  SHF.R.S32.HI R27, RZ, 0x1f, R30 ;  /* 0x0000001fff1b7819 */ /* 0x000fc8000001141e */
[----:B------:R-:W-:Y:S02]  /*1680*/  LEA.HI R28, R27, R30, RZ, 0x7 ;  /* 0x0000001e1b1c7211 */ /* 0x000fe400078f38ff */
[----:B------:R-:W-:Y:S02]  /*1690*/  SHF.R.S32.HI R27, RZ, 0x1f, R26 ;  /* 0x0000001fff1b7819 */ /* 0x000fe4000001141a */
[----:B------:R-:W-:Y:S01]  /*16a0*/  LOP3.LUT R29, R28, 0xffffff80, RZ, 0xc0, !PT ;  /* 0xffffff801c1d7812 */ /* 0x000fe200078ec0ff */
[----:B------:R-:W-:Y:S01]  /*16b0*/  @!P2 IMAD R28, R46, c[0x0][0x17c], RZ ;  /* 0x00005f002e1caa24 */ /* 0x000fe200078e02ff */
[----:B------:R-:W-:Y:S01]  /*16c0*/  LEA.HI R35, R27, R26, RZ, 0x4 ;  /* 0x0000001a1b237211 */ /* 0x000fe200078f20ff */
[----:B------:R-:W-:Y:S01]  /*16d0*/  @!P0 IMAD R27, R33, c[0x0][0x17c], RZ ;  /* 0x00005f00211b8a24 */ /* 0x000fe200078e02ff */
[----:B------:R-:W-:Y:S01]  /*16e0*/  @!P2 SHF.R.S32.HI R33, RZ, 0x1f, R51 ;  /* 0x0000001fff21a819 */ /* 0x000fe20000011433 */
[----:B------:R-:W-:Y:S01]  /*16f0*/  @!P1 IMAD R26, R31, c[0x0][0x17c], RZ ;  /* 0x00005f001f1a9a24 */ /* 0x000fe200078e02ff */
[----:B------:R-:W-:Y:S01]  /*1700*/  @!P1 SHF.R.S32.HI R31, RZ, 0x1f, R45 ;  /* 0x0000001fff1f9819 */ /* 0x000fe2000001142d */
[----:B------:R-:W-:Y:S01]  /*1710*/  IMAD.IADD R53, R30, 0x1, -R29 ;  /* 0x000000011e357824 */ /* 0x000fe200078e0a1d */
[----:B------:R-:W-:Y:S01]  /*1720*/  @!P0 SHF.R.S32.HI R30, RZ, 0x1f, R42 ;  /* 0x0000001fff1e8819 */ /* 0x000fe2000001142a */
[----:B------:R-:W-:Y:S01]  /*1730*/  @!P1 IMAD R29, R34, 0x88, R37 ;  /* 0x00000088221d9824 */ /* 0x000fe200078e0225 */
[----:B------:R-:W-:Y:S01]  /*1740*/  @!P2 IADD3 R37, P5, R51, R28, RZ ;  /* 0x0000001c3325a210 */ /* 0x000fe20007fbe0ff */
[----:B------:R-:W-:Y:S01]  /*1750*/  @!P0 IMAD R34, R36, 0x88, R43 ;  /* 0x0000008824228824 */ /* 0x000fe200078e022b */
[----:B------:R-:W-:Y:S01]  /*1760*/  @!P0 IADD3 R43, P4, R42, R27, RZ ;  /* 0x0000001b2a2b8210 */ /* 0x000fe20007f9e0ff */
[----:B------:R-:W-:Y:S01]  /*1770*/  @!P2 IMAD R36, R44, 0x88, R49 ;  /* 0x000000882c24a824 */ /* 0x000fe200078e0231 */
[----:B------:R-:W-:-:S02]  /*1780*/  @!P1 IADD3 R45, P3, R45, R26, RZ ;  /* 0x0000001a2d2d9210 */ /* 0x000fc40007f7e0ff */
[----:B------:R-:W-:Y:S02]  /*1790*/  @!P0 LEA.HI.X.SX32 R44, R27, R30, 0x1, P4 ;  /* 0x0000001e1b2c8211 */ /* 0x000fe400020f0eff */
[----:B------:R-:W-:Y:S01]  /*17a0*/  @!P2 LEA.HI.X.SX32 R42, R28, R33, 0x1, P5 ;  /* 0x000000211c2aa211 */ /* 0x000fe200028f0eff */
[----:B------:R-:W-:Y:S01]  /*17b0*/  @!P1 IMAD R33, R29, 0x2, R47 ;  /* 0x000000021d219824 */ /* 0x000fe200078e022f */
[----:B------:R-:W-:Y:S02]  /*17c0*/  @!P1 LEA.HI.X.SX32 R46, R26, R31, 0x1, P3 ;  /* 0x0000001f1a2e9211 */ /* 0x000fe400018f0eff */
[----:B------:R-:W-:Y:S02]  /*17d0*/  @!P2 LEA R30, P5, R37, c[0x0][0x168], 0x1 ;  /* 0x00005a00251eaa11 */ /* 0x000fe400078a08ff */
[----:B------:R-:W-:Y:S02]  /*17e0*/  @!P1 LEA R26, P3, R45, c[0x0][0x168], 0x1 ;  /* 0x00005a002d1a9a11 */ /* 0x000fe400078608ff */
[----:B------:R-:W-:-:S02]  /*17f0*/  @!P0 LEA R28, P4, R43, c[0x0][0x168], 0x1 ;  /* 0x00005a002b1c8a11 */ /* 0x000fc400078808ff */
[----:B------:R-:W-:Y:S01]  /*1800*/  @!P2 LEA.HI.X R31, R37, c[0x0][0x16c], R42, 0x1, P5 ;  /* 0x00005b00251faa11 */ /* 0x000fe200028f0c2a */
[----:B------:R-:W-:Y:S01]  /*1810*/  @!P2 IMAD R37, R36, 0x2, R47 ;  /* 0x000000022425a824 */ /* 0x000fe200078e022f */
[----:B------:R-:W-:Y:S02]  /*1820*/  @!P1 LEA.HI.X R27, R45, c[0x0][0x16c], R46, 0x1, P3 ;  /* 0x00005b002d1b9a11 */ /* 0x000fe400018f0c2e */
[----:B------:R-:W-:Y:S01]  /*1830*/  SHF.R.S32.HI R42, RZ, 0x4, R35 ;  /* 0x00000004ff2a7819 */ /* 0x000fe20000011423 */
[----:B------:R-:W-:Y:S01]  /*1840*/  @!P0 IMAD R35, R34, 0x2, R47 ;  /* 0x0000000222238824 */ /* 0x000fe200078e022f */
[----:B------:R-:W-:Y:S01]  /*1850*/  @!P0 LEA.HI.X R29, R43, c[0x0][0x16c], R44, 0x1, P4 ;  /* 0x00005b002b1d8a11 */ /* 0x000fe200020f0c2c */
[----:B------:R-:W-:Y:S01]  /*1860*/  IMAD.IADD R43, R0, 0x1, R53 ;  /* 0x00000001002b7824 */ /* 0x000fe200078e0235 */
[----:B------:R-:W-:Y:S01]  /*1870*/  @!PT LDS RZ, [RZ] ;  /* 0x00000000fffff984 */ /* 0x000fe20000000800 */
[----:B------:R-:W-:Y:S01]  /*1880*/  @!PT LDS RZ, [RZ] ;  /* 0x00000000fffff984 */ /* 0x000fe20000000800 */
[----:B------:R-:W-:Y:S01]  /*1890*/  @!PT LDS RZ, [RZ] ;  /* 0x00000000fffff984 */ /* 0x000fe20000000800 */
[----:B------:R1:W-:Y:S01]  /*18a0*/  @!P1 LDGSTS.E.128 [R33], [R26.64] ;  /* 0x000000001a219fae */ /* 0x0003e2000b921c46 */
[----:B------:R-:W-:-:S03]  /*18b0*/  IMAD R34, R9, 0x10, R42 ;  /* 0x0000001009227824 */ /* 0x000fc600078e022a */
[----:B------:R1:W-:Y:S01]  /*18c0*/  @!P0 LDGSTS.E.128 [R35], [R28.64] ;  /* 0x000000001c238fae */ /* 0x0003e2000b921c46 */
[----:B------:R-:W-:Y:S02]  /*18d0*/  ISETP.GE.AND P1, PT, R43, c[0x0][0x17c], PT ;  /* 0x00005f002b007a0c */ /* 0x000fe40003f26270 */
[----:B------:R-:W-:Y:S01]  /*18e0*/  ISETP.GE.AND P0, PT, R32, 0x80, PT ;  /* 0x000000802000780c */ /* 0x000fe20003f06270 */
[----:B------:R1:W-:Y:S01]  /*18f0*/  @!P2 LDGSTS.E.128 [R37], [R30.64] ;  /* 0x000000001e25afae */ /* 0x0003e2000b921c46 */
[----:B------:R-:W-:Y:S02]  /*1900*/  ISETP.GE.OR P1, PT, R34, c[0x0][0x180], P1 ;  /* 0x0000600022007a0c */ /* 0x000fe40000f26670 */
[----:B------:R-:W-:-:S11]  /*1910*/  IADD3 R32, R32, 0x80, RZ ;  /* 0x0000008020207810 */ /* 0x000fd60007ffe0ff */
        /* <DEDUP_REMOVED lines=10> */
.L_x_23:
[----:B-1----:R-:W-:Y:S05]  /*19c0*/  BSYNC B2 ;  /* 0x0000000000027941 */ /* 0x002fea0003800000 */
.L_x_22:
[----:B------:R-:W-:Y:S05]  /*19d0*/  @!P0 BRA `(.L_x_24) ;  /* 0xfffffa0000008947 */ /* 0x000fea000383ffff */
.L_x_21:
[----:B------:R-:W-:Y:S05]  /*19e0*/  BSYNC B1 ;  /* 0x0000000000017941 */ /* 0x000fea0003800000 */
.L_x_20:
[----:B------:R-:W0:Y:S02]  /*19f0*/  LDGDEPBAR ;  /* 0x00000000000079af */ /* 0x000e240000000000 */
.L_x_2:
[----:B------:R-:W-:-:S04]  /*1a00*/  IADD3 R9, R9, 0x1, RZ ;  /* 0x0000000109097810 */ /* 0x000fc80007ffe0ff */
[----:B------:R-:W-:-:S13]  /*1a10*/  ISETP.GE.U32.AND P0, PT, R9, 0x3, PT ;  /* 0x000000030900780c */ /* 0x000fda0003f06070 */
[----:B------:R-:W-:Y:S01]  /*1a20*/  @P0 CALL.REL.NOINC `(.L_x_25) ;  /* 0x0000001000000944 */ /* 0x000fe20003c00000 */
[----:B------:R-:W-:Y:S05]  /*1a30*/  BRA `(.L_x_26) ;  /* 0xffffeba000007947 */ /* 0x000fea000383ffff */
.L_x_25:
[----:B------:R-:W-:-:S04]  /*1a40*/  DEPBAR.LE SB0, 0x2 ;  /* 0x000080800000791a */ /* 0x000fc80000000000 */
.L_x_1:
[----:B------:R-:W-:Y:S05]  /*1a50*/  BSYNC B0 ;  /* 0x0000000000007941 */ /* 0x000fea0003800000 */
.L_x_0:
[----:B------:R-:W-:Y:S01]  /*1a60*/  IMAD.MOV.U32 R2, RZ, RZ, c[0x0][0x180] ;  /* 0x00006000ff027624 */ /* 0x000fe200078e00ff */
[----:B------:R-:W-:Y:S01]  /*1a70*/  BAR.SYNC.DEFER_BLOCKING 0x0 ;  /* 0x0000000000007b1d */ /* 0x000fe20000010000 */
[----:B------:R-:W-:Y:S01]  /*1a80*/  IMAD.MOV.U32 R106, RZ, RZ, RZ ;  /* 0x000000ffff6a7224 */ /* 0x000fe200078e00ff */
[----:B------:R-:W-:Y:S01]  /*1a90*/  CS2R R104, SRZ ;  /* 0x0000000000687805 */ /* 0x000fe2000001ff00 */
[----:B------:R-:W-:Y:S01]  /*1aa0*/  IMAD.MOV.U32 R108, RZ, RZ, RZ ;  /* 0x000000ffff6c7224 */ /* 0x000fe200078e00ff */
[----:B------:R-:W-:Y:S01]  /*1ab0*/  ISETP.GE.AND P0, PT, R2, 0x1, PT ;  /* 0x000000010200780c */ /* 0x000fe20003f06270 */
[----:B------:R-:W-:Y:S01]  /*1ac0*/  CS2R R102, SRZ ;  /* 0x0000000000667805 */ /* 0x000fe2000001ff00 */
[----:B------:R-:W-:Y:S01]  /*1ad0*/  IMAD.MOV.U32 R110, RZ, RZ, RZ ;  /* 0x000000ffff6e7224 */ /* 0x000fe200078e00ff */
        /* <DEDUP_REMOVED lines=27> */
[----:B------:R-:W-:Y:S05]  /*1c90*/  @!P0 BRA `(.L_x_27) ;  /* 0x000020a000008947 */ /* 0x000fea0003800000 */
[C---:B------:R-:W-:Y:S01]  /*1ca0*/  IMAD.SHL.U32 R145, R140.reuse, 0x8, RZ ;  /* 0x000000088c917824 */ /* 0x040fe200078e00ff */
[C---:B------:R-:W-:Y:S01]  /*1cb0*/  IADD3 R4, R140.reuse, 0x20, RZ ;  /* 0x000000208c047810 */ /* 0x040fe20007ffe0ff */
[----:B------:R-:W-:Y:S01]  /*1cc0*/  IMAD.MOV.U32 R165, RZ, RZ, RZ ;  /* 0x000000ffffa57224 */ /* 0x000fe200078e00ff */
[----:B------:R-:W-:Y:S01]  /*1cd0*/  IADD3 R7, R140, 0x40, RZ ;  /* 0x000000408c077810 */ /* 0x000fe20007ffe0ff */
[----:B------:R-:W-:Y:S01]  /*1ce0*/  IMAD.MOV.U32 R106, RZ, RZ, RZ ;  /* 0x000000ffff6a7224 */ /* 0x000fe200078e00ff */
[----:B------:R-:W-:Y:S01]  /*1cf0*/  SHF.R.S32.HI R2, RZ, 0x1f, R145 ;  /* 0x0000001fff027819 */ /* 0x000fe20000011491 */
[----:B------:R-:W-:Y:S01]  /*1d00*/  IMAD.SHL.U32 R143, R4, 0x8, RZ ;  /* 0x00000008048f7824 */ /* 0x000fe200078e00ff */
[----:B------:R-:W-:Y:S01]  /*1d10*/  LEA.HI R156, R140, R140, RZ, 0x1 ;  /* 0x0000008c8c9c7211 */ /* 0x000fe200078f08ff */
[----:B------:R-:W-:Y:S01]  /*1d20*/  IMAD.SHL.U32 R141, R7, 0x8, RZ ;  /* 0x00000008078d7824 */ /* 0x000fe200078e00ff */
[CC--:B------:R-:W-:Y:S01]  /*1d30*/  LEA.HI R3, R2.reuse, R145.reuse, RZ, 0x4 ;  /* 0x0000009102037211 */ /* 0x0c0fe200078f20ff */
[----:B------:R-:W-:Y:S01]  /*1d40*/  CS2R R104, SRZ ;  /* 0x0000000000687805 */ /* 0x000fe2000001ff00 */
[----:B------:R-:W-:Y:S01]  /*1d50*/  LEA.HI R2, R2, R145, RZ, 0x7 ;  /* 0x0000009102027211 */ /* 0x000fe200078f38ff */
[----:B------:R-:W-:Y:S01]  /*1d60*/  IMAD.MOV.U32 R108, RZ, RZ, RZ ;  /* 0x000000ffff6c7224 */ /* 0x000fe200078e00ff */
[----:B------:R-:W-:Y:S01]  /*1d70*/  LOP3.LUT R146, R3, 0xfffffff0, RZ, 0xc0, !PT ;  /* 0xfffffff003927812 */ /* 0x000fe200078ec0ff */
[----:B------:R-:W-:Y:S01]  /*1d80*/  CS2R R102, SRZ ;  /* 0x0000000000667805 */ /* 0x000fe2000001ff00 */
[----:B------:R-:W-:Y:S01]  /*1d90*/  LOP3.LUT R2, R2, 0xffffff80, RZ, 0xc0, !PT ;  /* 0xffffff8002027812 */ /* 0x000fe200078ec0ff */
[----:B------:R-:W-:Y:S01]  /*1da0*/  IMAD.MOV.U32 R110, RZ, RZ, RZ ;  /* 0x000000ffff6e7224 */ /* 0x000fe200078e00ff */
[----:B------:R-:W-:Y:S01]  /*1db0*/  SHF.R.S32.HI R6, RZ, 0x1f, R143 ;  /* 0x0000001fff067819 */ /* 0x000fe2000001148f */
[C---:B------:R-:W-:Y:S01]  /*1dc0*/  IMAD.IADD R146, R145.reuse, 0x1, -R146 ;  /* 0x0000000191927824 */ /* 0x040fe200078e0a92 */
[----:B------:R-:W-:Y:S01]  /*1dd0*/  SHF.R.S32.HI R8, RZ, 0x1f, R141 ;  /* 0x0000001fff087819 */ /* 0x000fe2000001148d */
[----:B------:R-:W-:Y:S01]  /*1de0*/  IMAD.IADD R145, R145, 0x1, -R2 ;  /* 0x0000000191917824 */ /* 0x000fe200078e0a02 */
[CC--:B------:R-:W-:Y:S01]  /*1df0*/  LEA.HI R2, R6.reuse, R143.reuse, RZ, 0x4 ;  /* 0x0000008f06027211 */ /* 0x0c0fe200078f20ff */
[----:B------:R-:W-:Y:S01]  /*1e00*/  CS2R R100, SRZ ;  /* 0x0000000000647805 */ /* 0x000fe2000001ff00 */
[----:B------:R-:W-:Y:S01]  /*1e10*/  LEA.HI R6, R6, R143, RZ, 0x7 ;  /* 0x0000008f06067211 */ /* 0x000fe200078f38ff */
[----:B------:R-:W-:Y:S01]  /*1e20*/  IMAD.MOV.U32 R112, RZ, RZ, RZ ;  /* 0x000000ffff707224 */ /* 0x000fe200078e00ff */
[----:B------:R-:W-:Y:S01]  /*1e30*/  LOP3.LUT R2, R2, 0xfffffff0, RZ, 0xc0, !PT ;  /* 0xfffffff002027812 */ /* 0x000fe200078ec0ff */
[----:B------:R-:W-:Y:S01]  /*1e40*/  CS2R R98, SRZ ;  /* 0x0000000000627805 */ /* 0x000fe2000001ff00 */
[-C--:B------:R-:W-:Y:S01]  /*1e50*/  LEA.HI R3, R8, R141.reuse, RZ, 0x4 ;  /* 0x0000008d08037211 */ /* 0x080fe200078f20ff */
[----:B------:R-:W-:Y:S01]  /*1e60*/  IMAD.MOV.U32 R114, RZ, RZ, RZ ;  /* 0x000000ffff727224 */ /* 0x000fe200078e00ff */
[----:B------:R-:W-:Y:S01]  /*1e70*/  LOP3.LUT R6, R6, 0xffffff80, RZ, 0xc0, !PT ;  /* 0xffffff8006067812 */ /* 0x000fe200078ec0ff */
[C---:B------:R-:W-:Y:S01]  /*1e80*/  IMAD.IADD R144, R143.reuse, 0x1, -R2 ;  /* 0x000000018f907824 */ /* 0x040fe200078e0a02 */
[----:B------:R-:W-:Y:S01]  /*1e90*/  LEA.HI R8, R8, R141, RZ, 0x7 ;  /* 0x0000008d08087211 */ /* 0x000fe200078f38ff */
[----:B------:R-:W-:Y:S01]  /*1ea0*/  CS2R R96, SRZ ;  /* 0x0000000000607805 */ /* 0x000fe2000001ff00 */
[----:B------:R-:W-:Y:S01]  /*1eb0*/  LEA.HI R155, R4, R4, RZ, 0x1 ;  /* 0x00000004049b7211 */ /* 0x000fe200078f08ff */
[----:B------:R-:W-:Y:S01]  /*1ec0*/  IMAD.IADD R143, R143, 0x1, -R6 ;  /* 0x000000018f8f7824 */ /* 0x000fe200078e0a06 */
[-C--:B------:R-:W-:Y:S01]  /*1ed0*/  LEA.HI R153, R7, R7.reuse, RZ, 0x1 ;  /* 0x0000000707997211 */ /* 0x080fe200078f08ff */
[----:B------:R-:W-:Y:S01]  /*1ee0*/  IMAD.MOV.U32 R116, RZ, RZ, RZ ;  /* 0x000000ffff747224 */ /* 0x000fe200078e00ff */
[----:B------:R-:W-:Y:S01]  /*1ef0*/  IMNMX R157, R140, 0xe0, !PT ;  /* 0x000000e08c9d7817 */ /* 0x000fe20007800200 */
[----:B------:R-:W-:Y:S01]  /*1f00*/  CS2R R94, SRZ ;  /* 0x00000000005e7805 */ /* 0x000fe2000001ff00 */
[----:B------:R-:W-:Y:S01]  /*1f10*/  LOP3.LUT R142, R3, 0xfffffff0, RZ, 0xc0, !PT ;  /* 0xfffffff0038e7812 */ /* 0x000fe200078ec0ff */
[----:B------:R-:W-:Y:S01]  /*1f20*/  IMAD.MOV.U32 R118, RZ, RZ, RZ ;  /* 0x000000ffff767224 */ /* 0x000fe200078e00ff */
[----:B------:R-:W-:Y:S01]  /*1f30*/  LOP3.LUT R8, R8, 0xffffff80, RZ, 0xc0, !PT ;  /* 0xffffff8008087812 */ /* 0x000fe200078ec0ff */
[----:B------:R-:W-:Y:S01]  /*1f40*/  CS2R R92, SRZ ;  /* 0x00000000005c7805 */ /* 0x000fe2000001ff00 */
[----:B------:R-:W-:Y:S01]  /*1f50*/  LEA.HI R158, R5, R140, RZ, 0x4 ;  /* 0x0000008c059e7211 */ /* 0x000fe200078f20ff */
[C---:B------:R-:W-:Y:S01]  /*1f60*/  IMAD.IADD R142, R141.reuse, 0x1, -R142 ;  /* 0x000000018d8e7824 */ /* 0x040fe200078e0a8e */
[----:B------:R-:W-:Y:S01]  /*1f70*/  SHF.R.S32.HI R156, RZ, 0x1, R156 ;  /* 0x00000001ff9c7819 */ /* 0x000fe2000001149c */
[----:B------:R-:W-:Y:S01]  /*1f80*/  IMAD.IADD R141, R141, 0x1, -R8 ;  /* 0x000000018d8d7824 */ /* 0x000fe200078e0a08 */
[----:B------:R-:W-:Y:S01]  /*1f90*/  SHF.R.S32.HI R155, RZ, 0x1, R155 ;  /* 0x00000001ff9b7819 */ /* 0x000fe2000001149b */
[----:B------:R-:W-:Y:S01]  /*1fa0*/  IMAD.MOV.U32 R120, RZ, RZ, RZ ;  /* 0x000000ffff787224 */ /* 0x000fe200078e00ff */
[----:B------:R-:W-:Y:S01]  /*1fb0*/  SHF.R.S32.HI R153, RZ, 0x1, R153 ;  /* 0x00000001ff997819 */ /* 0x000fe20000011499 */
[C---:B------:R-:W-:Y:S01]  /*1fc0*/  IMAD.IADD R164, R139.reuse, 0x1, R156 ;  /* 0x000000018ba47824 */ /* 0x040fe200078e029c */
[----:B------:R-:W-:Y:S01]  /*1fd0*/  SHF.R.S32.HI R5, RZ, 0x1f, R4 ;  /* 0x0000001fff057819 */ /* 0x000fe20000011404 */
[C---:B------:R-:W-:Y:S01]  /*1fe0*/  IMAD.IADD R163, R139.reuse, 0x1, R155 ;  /* 0x000000018ba37824 */ /* 0x040fe200078e029b */
[----:B------:R-:W-:Y:S01]  /*1ff0*/  SHF.R.S32.HI R6, RZ, 0x1f, R7 ;  /* 0x0000001fff067819 */ /* 0x000fe20000011407 */
[----:B------:R-:W-:Y:S01]  /*2000*/  IMAD.IADD R162, R139, 0x1, R153 ;  /* 0x000000018ba27824 */ /* 0x000fe200078e0299 */
[----:B------:R-:W-:Y:S01]  /*2010*/  IADD3 R157, -R140, 0x1f, R157 ;  /* 0x0000001f8c9d7810 */ /* 0x000fe20007ffe19d */
[----:B------:R-:W-:Y:S01]  /*2020*/  CS2R R90, SRZ ;  /* 0x00000000005a7805 */ /* 0x000fe2000001ff00 */
[----:B------:R-:W-:Y:S01]  /*2030*/  LEA.HI R5, R5, R4, RZ, 0x4 ;  /* 0x0000000405057211 */ /* 0x000fe200078f20ff */
[----:B------:R-:W-:Y:S01]  /*2040*/  IMAD.MOV.U32 R122, RZ, RZ, RZ ;  /* 0x000000ffff7a7224 */ /* 0x000fe200078e00ff */
[----:B------:R-:W-:Y:S01]  /*2050*/  LEA.HI R6, R6, R7, RZ, 0x4 ;  /* 0x0000000706067211 */ /* 0x000fe200078f20ff */
[----:B------:R-:W-:Y:S01]  /*2060*/  CS2R R88, SRZ ;  /* 0x0000000000587805 */ /* 0x000fe2000001ff00 */
[----:B------:R-:W-:Y:S01]  /*2070*/  LEA.HI R151, R157, 0x1, RZ, 0x1b ;  /* 0x000000019d977811 */ /* 0x000fe200078fd8ff */
[----:B------:R-:W-:Y:S01]  /*2080*/  IMAD.MOV.U32 R124, RZ, RZ, RZ ;  /* 0x000000ffff7c7224 */ /* 0x000fe200078e00ff */
[----:B------:R-:W-:Y:S01]  /*2090*/  IADD3 R159, R140, 0x60, RZ ;  /* 0x000000608c9f7810 */ /* 0x000fe20007ffe0ff */
        /* <DEDUP_REMOVED lines=13> */
[----:B------:R-:W-:Y:S01]  /*2170*/  SHF.R.S32.HI R158, RZ, 0x4, R158 ;  /* 0x00000004ff9e7819 */ /* 0x000fe2000001149e */
[----:B------:R-:W-:Y:S01]  /*2180*/  IMAD R150, R164, c[0x0][0x180], RZ ;  /* 0x00006000a4967a24 */ /* 0x000fe200078e02ff */
[----:B------:R-:W-:Y:S01]  /*2190*/  SHF.R.S32.HI R154, RZ, 0x4, R5 ;  /* 0x00000004ff9a7819 */ /* 0x000fe20000011405 */
[----:B------:R-:W-:Y:S01]  /*21a0*/  IMAD R149, R163, c[0x0][0x180], RZ ;  /* 0x00006000a3957a24 */ /* 0x000fe200078e02ff */
[----:B------:R-:W-:Y:S01]  /*21b0*/  SHF.R.S32.HI R152, RZ, 0x4, R6 ;  /* 0x00000004ff987819 */ /* 0x000fe20000011406 */
[----:B------:R-:W-:Y:S01]  /*21c0*/  IMAD R148, R162, c[0x0][0x180], RZ ;  /* 0x00006000a2947a24 */ /* 0x000fe200078e02ff */
[----:B------:R-:W-:Y:S01]  /*21d0*/  LOP3.LUT R151, R151, 0x3, RZ, 0xc0, !PT ;  /* 0x0000000397977812 */ /* 0x000fe200078ec0ff */
[----:B------:R-:W-:-:S02]  /*21e0*/  IMAD.IADD R147, R0, 0x1, R141 ;  /* 0x0000000100937824 */ /* 0x000fc400078e028d */
.L_x_53:
[----:B------:R-:W-:-:S13]  /*21f0*/  ISETP.GE.AND P0, PT, R140, 0x20, PT ;  /* 0x000000208c00780c */ /* 0x000fda0003f06270 */
[----:B-12---:R-:W-:Y:S05]  /*2200*/  @!P0 BRA `(.L_x_28) ;  /* 0x0000056000008947 */ /* 0x006fea0003800000 */
[----:B------:R-:W2:Y:S01]  /*2210*/  S2R R7, SR_LANEID ;  /* 0x0000000000077919 */ /* 0x000ea20000000000 */
[----:B------:R-:W-:Y:S01]  /*2220*/  LOP3.LUT R4, R165, 0x3, RZ, 0xc0, !PT ;  /* 0x00000003a5047812 */ /* 0x000fe200078ec0ff */
[----:B------:R-:W-:Y:S01]  /*2230*/  IMAD.MOV.U32 R9, RZ, RZ, 0x1800 ;  /* 0x00001800ff097424 */ /* 0x000fe200078e00ff */
[----:B------:R-:W-:Y:S01]  /*2240*/  WARPSYNC 0xffffffff ;  /* 0xffffffff00007948 */ /* 0x000fe20003800000 */
[--C-:B--2---:R-:W-:Y:S02]  /*2250*/  SHF.R.U32.HI R5, RZ, 0x3, R7.reuse ;  /* 0x00000003ff057819 */ /* 0x104fe40000011607 */
[----:B------:R-:W-:Y:S02]  /*2260*/  LOP3.LUT R6, R7, 0x7, RZ, 0xc0, !PT ;  /* 0x0000000707067812 */ /* 0x000fe400078ec0ff */
[----:B------:R-:W-:Y:S01]  /*2270*/  SHF.R.U32.HI R7, RZ, 0x4, R7 ;  /* 0x00000004ff077819 */ /* 0x000fe20000011607 */
[----:B------:R-:W-:Y:S02]  /*2280*/  IMAD.SHL.U32 R11, R5, 0x8, RZ ;  /* 0x00000008050b7824 */ /* 0x000fe400078e00ff */
[----:B------:R-:W-:-:S02]  /*2290*/  IMAD R5, R4, R9, 0x80 ;  /* 0x0000008004057424 */ /* 0x000fc400078e0209 */
[----:B------:R-:W-:Y:S01]  /*22a0*/  IMAD.SHL.U32 R7, R7, 0x8, RZ ;  /* 0x0000000807077824 */ /* 0x000fe200078e00ff */
[----:B------:R-:W-:Y:S01]  /*22b0*/  LOP3.LUT R6, R11, 0x8, R6, 0xe2, !PT ;  /* 0x000000080b067812 */ /* 0x000fe200078ee206 */
[----:B------:R-:W-:Y:S02]  /*22c0*/  IMAD R5, R138, 0x7e0, R5 ;  /* 0x000007e08a057824 */ /* 0x000fe400078e0205 */
[----:B------:R-:W-:Y:S02]  /*22d0*/  IMAD R4, R4, 0x1100, RZ ;  /* 0x0000110004047824 */ /* 0x000fe400078e02ff */
[C-C-:B------:R-:W-:Y:S01]  /*22e0*/  IMAD R8, R6.reuse, 0x18, R7.reuse ;  /* 0x0000001806087824 */ /* 0x140fe200078e0207 */
[----:B------:R-:W-:Y:S01]  /*22f0*/  IADD3 R9, R5, 0x300, RZ ;  /* 0x0000030005097810 */ /* 0x000fe20007ffe0ff */
[----:B------:R-:W-:Y:S01]  /*2300*/  IMAD R160, R6, 0x88, R7 ;  /* 0x0000008806a07824 */ /* 0x000fe200078e0207 */
[----:B------:R-:W-:Y:S01]  /*2310*/  IADD3 R7, R4, 0x60a0, RZ ;  /* 0x000060a004077810 */ /* 0x000fe20007ffe0ff */
[----:B------:R-:W-:Y:S01]  /*2320*/  IMAD.U32 R6, R8, 0x2, R5 ;  /* 0x0000000208067824 */ /* 0x000fe200078e0005 */
        /* <DEDUP_REMOVED lines=12> */
[----:B-1----:R-:W-:Y:S01]  /*23f0*/  IADD3 R29, R4, 0x6160, RZ ;  /* 0x00006160041d7810 */ /* 0x002fe20007ffe0ff */
[C---:B------:R-:W-:Y:S01]  /*2400*/  IMAD.U32 R64, R160.reuse, 0x2, R21 ;  /* 0x00000002a0407824 */ /* 0x040fe200078e0015 */
[----:B------:R-:W-:Y:S01]  /*2410*/  LDSM.16.MT88.4 R8, [R44] ;  /* 0x000000002c08783b */ /* 0x000fe20000004200 */
[----:B------:R-:W-:-:S02]  /*2420*/  IMAD.U32 R161, R160, 0x2, R161 ;  /* 0x00000002a0a17824 */ /* 0x000fc400078e00a1 */
[----:B------:R-:W-:Y:S01]  /*2430*/  IMAD.U32 R160, R160, 0x2, R29 ;  /* 0x00000002a0a07824 */ /* 0x000fe200078e001d */
[----:B------:R-:W-:Y:S04]  /*2440*/  LDSM.16.MT88.4 R12, [R48] ;  /* 0x00000000300c783b */ /* 0x000fe80000004200 */
[----:B------:R-:W-:Y:S04]  /*2450*/  LDSM.16.MT88.4 R16, [R52] ;  /* 0x000000003410783b */ /* 0x000fe80000004200 */
[----:B------:R-:W-:Y:S04]  /*2460*/  LDSM.16.MT88.4 R20, [R56] ;  /* 0x000000003814783b */ /* 0x000fe80000004200 */
[----:B------:R-:W-:Y:S04]  /*2470*/  LDSM.16.MT88.4 R24, [R60] ;  /* 0x000000003c18783b */ /* 0x000fe80000004200 */
[----:B------:R-:W-:Y:S04]  /*2480*/  LDSM.16.MT88.4 R28, [R64] ;  /* 0x00000000401c783b */ /* 0x000fe80000004200 */
[----:B------:R-:W1:Y:S04]  /*2490*/  LDSM.16.M88.4 R4, [R6] ;  /* 0x000000000604783b */ /* 0x000e680000000200 */
[----:B------:R-:W2:Y:S04]  /*24a0*/  LDSM.16.MT88.4 R32, [R161] ;  /* 0x00000000a120783b */ /* 0x000ea80000004200 */
[----:B------:R-:W3:Y:S04]  /*24b0*/  LDSM.16.MT88.4 R36, [R160] ;  /* 0x00000000a024783b */ /* 0x000ee80000004200 */
[----:B------:R-:W-:Y:S04]  /*24c0*/  LDSM.16.M88.4 R40, [R40] ;  /* 0x000000002828783b */ /* 0x000fe80000000200 */
[----:B------:R-:W4:Y:S04]  /*24d0*/  LDSM.16.MT88.4 R44, [R44] ;  /* 0x000000002c2c783b */ /* 0x000f280000004200 */
[----:B------:R-:W5:Y:S04]  /*24e0*/  LDSM.16.MT88.4 R48, [R48] ;  /* 0x000000003030783b */ /* 0x000f680000004200 */
[----:B------:R-:W2:Y:S04]  /*24f0*/  LDSM.16.MT88.4 R52, [R52] ;  /* 0x000000003434783b */ /* 0x000ea80000004200 */
[----:B------:R-:W2:Y:S04]  /*2500*/  LDSM.16.MT88.4 R56, [R56] ;  /* 0x000000003838783b */ /* 0x000ea80000004200 */
[----:B------:R-:W2:Y:S04]  /*2510*/  LDSM.16.MT88.4 R60, [R60] ;  /* 0x000000003c3c783b */ /* 0x000ea80000004200 */
[----:B------:R-:W2:Y:S04]  /*2520*/  LDSM.16.MT88.4 R64, [R64] ;  /* 0x000000004040783b */ /* 0x000ea80000004200 */
[----:B------:R-:W2:Y:S01]  /*2530*/  LDSM.16.MT88.4 R68, [R161] ;  /* 0x00000000a144783b */ /* 0x000ea20000004200 */
[C---:B-1----:R-:W-:Y:S03]  /*2540*/  HMMA.16816.F16 R2, R4.reuse, R8, R2 ;  /* 0x000000080402723c */ /* 0x042fe60000000802 */
[----:B------:R-:W1:Y:S05]  /*2550*/  LDSM.16.MT88.4 R72, [R160] ;  /* 0x00000000a048783b */ /* 0x000e6a0000004200 */
[C---:B------:R-:W-:Y:S08]  /*2560*/  HMMA.16816.F16 R136, R4.reuse, R10, R136 ;  /* 0x0000000a0488723c */ /* 0x040ff00000000888 */
        /* <DEDUP_REMOVED lines=10> */
[C---:B--2---:R-:W-:Y:S08]  /*2610*/  HMMA.16816.F16 R86, R4.reuse, R32, R86 ;  /* 0x000000200456723c */ /* 0x044ff00000000856 */
[C---:B------:R-:W-:Y:S08]  /*2620*/  HMMA.16816.F16 R124, R4.reuse, R34, R124 ;  /* 0x00000022047c723c */ /* 0x040ff0000000087c */
[C---:B---3--:R-:W-:Y:S08]  /*2630*/  HMMA.16816.F16 R88, R4.reuse, R36, R88 ;  /* 0x000000240458723c */ /* 0x048ff00000000858 */
[----:B------:R-:W-:Y:S08]  /*2640*/  HMMA.16816.F16 R122, R4, R38, R122 ;  /* 0x00000026047a723c */ /* 0x000ff0000000087a */
[C---:B----4-:R-:W-:Y:S08]  /*2650*/  HMMA.16816.F16 R90, R40.reuse, R44, R90 ;  /* 0x0000002c285a723c */ /* 0x050ff0000000085a */
[C---:B------:R-:W-:Y:S08]  /*2660*/  HMMA.16816.F16 R120, R40.reuse, R46, R120 ;  /* 0x0000002e2878723c */ /* 0x040ff00000000878 */
[C---:B-----5:R-:W-:Y:S08]  /*2670*/  HMMA.16816.F16 R92, R40.reuse, R48, R92 ;  /* 0x00000030285c723c */ /* 0x060ff0000000085c */
        /* <DEDUP_REMOVED lines=11> */
[C---:B-1----:R-:W-:Y:S08]  /*2730*/  HMMA.16816.F16 R104, R40.reuse, R72, R104 ;  /* 0x000000482868723c */ /* 0x042ff00000000868 */
[----:B------:R-:W-:Y:S01]  /*2740*/  HMMA.16816.F16 R106, R40, R74, R106 ;  /* 0x0000004a286a723c */ /* 0x000fe2000000086a */
[----:B------:R-:W-:Y:S10]  /*2750*/  @!UPT UIADD3 URZ, URZ, URZ, URZ ;  /* 0x0000003f3f3ff290 */ /* 0x000ff4000fffe03f */
[----:B------:R-:W-:Y:S11]  /*2760*/  BRA `(.L_x_29) ;  /* 0x0000157000007947 */ /* 0x000ff60003800000 */
.L_x_28:
[----:B------:R-:W-:-:S04]  /*2770*/  IADD3 R5, R165, 0x3, RZ ;  /* 0x00000003a5057810 */ /* 0x000fc80007ffe0ff */
[----:B------:R-:W-:-:S13]  /*2780*/  ISETP.GE.AND P0, PT, R5, UR5, PT ;  /* 0x0000000505007c0c */ /* 0x000fda000bf06270 */
[----:B------:R-:W-:Y:S05]  /*2790*/  @!P0 BRA `(.L_x_30) ;  /* 0x0000002000008947 */ /* 0x000fea0003800000 */
[----:B------:R-:W-:-:S04]  /*27a0*/  DEPBAR.LE SB0, 0x0 ;  /* 0x000080000000791a */ /* 0x000fc80000000000 */
[----:B------:R-:W-:Y:S05]  /*27b0*/  BRA `(.L_x_29) ;  /* 0x0000152000007947 */ /* 0x000fea0003800000 */
.L_x_30:
[----:B------:R-:W-:Y:S01]  /*27c0*/  ISETP.GT.AND P0, PT, R140, 0xff, PT ;  /* 0x000000ff8c00780c */ /* 0x000fe20003f04270 */
[----:B------:R-:W-:-:S12]  /*27d0*/  BSSY B0, `(.L_x_31) ;  /* 0x000014e000007945 */ /* 0x000fd80003800000 */
[----:B------:R-:W-:Y:S05]  /*27e0*/  @P0 BRA `(.L_x_32) ;  /* 0x000014c000000947 */ /* 0x000fea0003800000 */
[----:B------:R-:W-:Y:S01]  /*27f0*/  ISETP.NE.AND P0, PT, R151, RZ, PT ;  /* 0x000000ff9700720c */ /* 0x000fe20003f05270 */
[----:B------:R-:W-:Y:S01]  /*2800*/  IMAD.MOV.U32 R7, RZ, RZ, 0x1800 ;  /* 0x00001800ff077424 */ /* 0x000fe200078e00ff */
[----:B------:R-:W-:Y:S01]  /*2810*/  LOP3.LUT R4, R5, 0x3, RZ, 0xc0, !PT ;  /* 0x0000000305047812 */ /* 0x000fe200078ec0ff */
[----:B------:R-:W-:Y:S01]  /*2820*/  BSSY B1, `(.L_x_33) ;  /* 0x000003d000017945 */ /* 0x000fe20003800000 */
[----:B------:R-:W-:-:S03]  /*2830*/  IMAD.MOV.U32 R9, RZ, RZ, R140 ;  /* 0x000000ffff097224 */ /* 0x000fc600078e008c */
[----:B------:R-:W-:-:S06]  /*2840*/  IMAD R4, R4, R7, 0x80 ;  /* 0x0000008004047424 */ /* 0x000fcc00078e0207 */
[----:B------:R-:W-:Y:S05]  /*2850*/  @!P0 BRA `(.L_x_34) ;  /* 0x0000039000008947 */ /* 0x000fea0003800000 */
[----:B------:R-:W-:Y:S01]  /*2860*/  IMAD R9, R5, 0x10, R146 ;  /* 0x0000001005097824 */ /* 0x000fe200078e0292 */
[----:B------:R-:W-:Y:S01]  /*2870*/  BSSY B2, `(.L_x_35) ;  /* 0x0000010000027945 */ /* 0x000fe20003800000 */
[----:B------:R-:W-:-:S03]  /*2880*/  ISETP.NE.AND P1, PT, R151, 0x1, PT ;  /* 0x000000019700780c */ /* 0x000fc60003f25270 */
[----:B------:R-:W-:-:S04]  /*2890*/  ISETP.GE.AND P0, PT, R9, c[0x0][0x180], PT ;  /* 0x0000600009007a0c */ /* 0x000fc80003f06270 */
[----:B------:R-:W-:-:S13]  /*28a0*/  ISETP.GE.OR P0, PT, R164, c[0x0][0x178], P0 ;  /* 0x00005e00a4007a0c */ /* 0x000fda0000706670 */
[----:B------:R-:W-:Y:S05]  /*28b0*/  @P0 BRA `(.L_x_36) ;  /* 0x000000b000000947 */ /* 0x000fea0003800000 */
[----:B------:R-:W-:Y:S02]  /*28c0*/  SHF.R.S32.HI R7, RZ, 0x1f, R9 ;  /* 0x0000001fff077819 */ /* 0x000fe40000011409 */
[----:B------:R-:W-:Y:S01]  /*28d0*/  IADD3 R8, P0, R150, R9, RZ ;  /* 0x0000000996087210 */ /* 0x000fe20007f1e0ff */
[----:B------:R-:W-:-:S03]  /*28e0*/  IMAD R9, R156, 0x18, R146 ;  /* 0x000000189c097824 */ /* 0x000fc600078e0292 */
        /* <DEDUP_REMOVED lines=8> */
.L_x_36:
[----:B------:R-:W-:Y:S05]  /*2970*/  BSYNC B2 ;  /* 0x0000000000027941 */ /* 0x000fea0003800000 */
.L_x_35:
[----:B--2---:R-:W-:Y:S01]  /*2980*/  IADD3 R9, R140, 0x20, RZ ;  /* 0x000000208c097810 */ /* 0x004fe20007ffe0ff */
        /* <DEDUP_REMOVED lines=9> */
[----:B------:R-:W-:-:S03]  /*2a20*/  IADD3 R7, P0, R149, R8, RZ ;  /* 0x0000000895077210 */ /* 0x000fc60007f1e0ff */
[----:B------:R-:W-:Y:S01]  /*2a30*/  IMAD R9, R9, 0x2, R4 ;  /* 0x0000000209097824 */ /* 0x000fe200078e0204 */
[----:B------:R-:W-:Y:S02]  /*2a40*/  LEA.HI.X.SX32 R8, R149, R6, 0x1, P0 ;  /* 0x0000000695087211 */ /* 0x000fe400000f0eff */
[----:B------:R-:W-:-:S04]  /*2a50*/  LEA R6, P0, R7, c[0x0][0x160], 0x1 ;  /* 0x0000580007067a11 */ /* 0x000fc800078008ff */
[----:B------:R-:W-:-:S05]  /*2a60*/  LEA.HI.X R7, R7, c[0x0][0x164], R8, 0x1, P0 ;  /* 0x0000590007077a11 */ /* 0x000fca00000f0c08 */
[----:B------:R-:W-:Y:S01]  /*2a70*/  @!PT LDS RZ, [RZ] ;  /* 0x00000000fffff984 */ /* 0x000fe20000000800 */
[----:B------:R-:W-:Y:S01]  /*2a80*/  @!PT LDS RZ, [RZ] ;  /* 0x00000000fffff984 */ /* 0x000fe20000000800 */
[----:B------:R-:W-:Y:S01]  /*2a90*/  @!PT LDS RZ, [RZ] ;  /* 0x00000000fffff984 */ /* 0x000fe20000000800 */
[----:B------:R2:W-:Y:S04]  /*2aa0*/  LDGSTS.E.128 [R9], [R6.64] ;  /* 0x0000000006097fae */ /* 0x0005e8000b921c46 */
.L_x_38:
[----:B------:R-:W-:Y:S05]  /*2ab0*/  BSYNC B2 ;  /* 0x0000000000027941 */ /* 0x000fea0003800000 */
.L_x_37:
[----:B--2---:R-:W-:Y:S01]  /*2ac0*/  IADD3 R9, R140, 0x40, RZ ;  /* 0x000000408c097810 */ /* 0x004fe20007ffe0ff */
[----:B------:R-:W-:Y:S05]  /*2ad0*/  @!P1 BRA `(.L_x_34) ;  /* 0x0000011000009947 */ /* 0x000fea0003800000 */
[----:B------:R-:W-:Y:S02]  /*2ae0*/  IMAD R11, R5, 0x10, R142 ;  /* 0x00000010050b7824 */ /* 0x000fe400078e028e */
        /* <DEDUP_REMOVED lines=16> */
.L_x_34:
[----:B------:R-:W-:Y:S05]  /*2bf0*/  BSYNC B1 ;  /* 0x0000000000017941 */ /* 0x000fea0003800000 */
.L_x_33:
[----:B------:R-:W-:Y:S01]  /*2c00*/  ISETP.GE.U32.AND P0, PT, R157, 0x60, PT ;  /* 0x000000609d00780c */ /* 0x000fe20003f06070 */
[----:B------:R-:W-:-:S12]  /*2c10*/  BSSY B1, `(.L_x_39) ;  /* 0x0000060000017945 */ /* 0x000fd80003800000 */
[----:B------:R-:W-:Y:S05]  /*2c20*/  @!P0 BRA `(.L_x_40) ;  /* 0x000005e000008947 */ /* 0x000fea0003800000 */
[----:B------:R-:W-:-:S05]  /*2c30*/  IMAD.SHL.U32 R8, R9, 0x8, RZ ;  /* 0x0000000809087824 */ /* 0x000fca00078e00ff */
.L_x_43:
[C---:B--2---:R-:W-:Y:S01]  /*2c40*/  IADD3 R6, R8.reuse, 0x100, RZ ;  /* 0x0000010008067810 */ /* 0x044fe20007ffe0ff */
[----:B------:R-:W-:Y:S01]  /*2c50*/  BSSY B2, `(.L_x_41) ;  /* 0x0000058000027945 */ /* 0x000fe20003800000 */
[----:B------:R-:W-:Y:S02]  /*2c60*/  IADD3 R12, R8, 0x200, RZ ;  /* 0x00000200080c7810 */ /* 0x000fe40007ffe0ff */
[----:B------:R-:W-:Y:S02]  /*2c70*/  SHF.R.S32.HI R7, RZ, 0x1f, R6 ;  /* 0x0000001fff077819 */ /* 0x000fe40000011406 */
[----:B------:R-:W-:Y:S02]  /*2c80*/  SHF.R.S32.HI R11, RZ, 0x1f, R12 ;  /* 0x0000001fff0b7819 */ /* 0x000fe4000001140c */
[----:B------:R-:W-:Y:S02]  /*2c90*/  LEA.HI R10, R7, R6, RZ, 0x4 ;  /* 0x00000006070a7211 */ /* 0x000fe400078f20ff */
[----:B------:R-:W-:-:S02]  /*2ca0*/  SHF.R.S32.HI R7, RZ, 0x1f, R8 ;  /* 0x0000001fff077819 */ /* 0x000fc40000011408 */
[----:B------:R-:W-:Y:S02]  /*2cb0*/  LEA.HI R13, R11, R12, RZ, 0x4 ;  /* 0x0000000c0b0d7211 */ /* 0x000fe400078f20ff */
[----:B------:R-:W-:Y:S02]  /*2cc0*/  LEA.HI R7, R7, R8, RZ, 0x4 ;  /* 0x0000000807077211 */ /* 0x000fe400078f20ff */
[----:B------:R-:W-:Y:S02]  /*2cd0*/  LOP3.LUT R11, R10, 0xfffffff0, RZ, 0xc0, !PT ;  /* 0xfffffff00a0b7812 */ /* 0x000fe400078ec0ff */
[----:B------:R-:W-:Y:S02]  /*2ce0*/  LOP3.LUT R13, R13, 0xfffffff0, RZ, 0xc0, !PT ;  /* 0xfffffff00d0d7812 */ /* 0x000fe400078ec0ff */
[----:B------:R-:W-:Y:S01]  /*2cf0*/  LOP3.LUT R7, R7, 0xfffffff0, RZ, 0xc0, !PT ;  /* 0xfffffff007077812 */ /* 0x000fe200078ec0ff */
[----:B------:R-:W-:Y:S01]  /*2d00*/  IMAD.IADD R17, R6, 0x1, -R11 ;  /* 0x0000000106117824 */ /* 0x000fe200078e0a0b */
[C---:B------:R-:W-:Y:S01]  /*2d10*/  IADD3 R10, R9.reuse, 0x20, RZ ;  /* 0x00000020090a7810 */ /* 0x040fe20007ffe0ff */
[----:B------:R-:W-:Y:S01]  /*2d20*/  IMAD.IADD R19, R12, 0x1, -R13 ;  /* 0x000000010c137824 */ /* 0x000fe200078e0a0d */
[C---:B------:R-:W-:Y:S01]  /*2d30*/  LEA.HI R6, R9.reuse, R9, RZ, 0x1 ;  /* 0x0000000909067211 */ /* 0x040fe200078f08ff */
[----:B------:R-:W-:Y:S01]  /*2d40*/  IMAD.IADD R13, R8, 0x1, -R7 ;  /* 0x00000001080d7824 */ /* 0x000fe200078e0a07 */
[----:B------:R-:W-:Y:S01]  /*2d50*/  IADD3 R11, R9, 0x40, RZ ;  /* 0x00000040090b7810 */ /* 0x000fe20007ffe0ff */
[C---:B------:R-:W-:Y:S01]  /*2d60*/  IMAD R21, R5.reuse, 0x10, R17 ;  /* 0x0000001005157824 */ /* 0x040fe200078e0211 */
[----:B------:R-:W-:Y:S01]  /*2d70*/  LEA.HI R10, R10, R10, RZ, 0x1 ;  /* 0x0000000a0a0a7211 */ /* 0x000fe200078f08ff */
[C---:B------:R-:W-:Y:S01]  /*2d80*/  IMAD R15, R5.reuse, 0x10, R13 ;  /* 0x00000010050f7824 */ /* 0x040fe200078e020d */
[----:B------:R-:W-:Y:S01]  /*2d90*/  SHF.R.S32.HI R14, RZ, 0x1, R6 ;  /* 0x00000001ff0e7819 */ /* 0x000fe20000011406 */
[----:B------:R-:W-:Y:S01]  /*2da0*/  IMAD R23, R5, 0x10, R19 ;  /* 0x0000001005177824 */ /* 0x000fe200078e0213 */
[----:B------:R-:W-:-:S02]  /*2db0*/  LEA.HI R11, R11, R11, RZ, 0x1 ;  /* 0x0000000b0b0b7211 */ /* 0x000fc400078f08ff */
[----:B------:R-:W-:Y:S01]  /*2dc0*/  SHF.R.S32.HI R10, RZ, 0x1, R10 ;  /* 0x00000001ff0a7819 */ /* 0x000fe2000001140a */
[----:B------:R-:W-:Y:S01]  /*2dd0*/  IMAD.IADD R6, R139, 0x1, R14 ;  /* 0x000000018b067824 */ /* 0x000fe200078e020e */
[----:B------:R-:W-:Y:S02]  /*2de0*/  SHF.R.S32.HI R18, RZ, 0x1, R11 ;  /* 0x00000001ff127819 */ /* 0x000fe4000001140b */
[----:B------:R-:W-:Y:S01]  /*2df0*/  ISETP.GE.AND P1, PT, R15, c[0x0][0x180], PT ;  /* 0x000060000f007a0c */ /* 0x000fe20003f26270 */
[----:B------:R-:W-:Y:S01]  /*2e00*/  IMAD.IADD R16, R139, 0x1, R10 ;  /* 0x000000018b107824 */ /* 0x000fe200078e020a */
[----:B------:R-:W-:Y:S01]  /*2e10*/  ISETP.GE.AND P0, PT, R21, c[0x0][0x180], PT ;  /* 0x0000600015007a0c */ /* 0x000fe20003f06270 */
[----:B------:R-:W-:Y:S01]  /*2e20*/  IMAD.IADD R20, R139, 0x1, R18 ;  /* 0x000000018b147824 */ /* 0x000fe200078e0212 */
[----:B------:R-:W-:Y:S02]  /*2e30*/  IADD3 R12, R8, 0x300, RZ ;  /* 0x00000300080c7810 */ /* 0x000fe40007ffe0ff */
[----:B------:R-:W-:-:S02]  /*2e40*/  ISETP.GE.OR P1, PT, R6, c[0x0][0x178], P1 ;  /* 0x00005e0006007a0c */ /* 0x000fc40000f26670 */
[----:B------:R-:W-:Y:S02]  /*2e50*/  ISETP.GE.AND P2, PT, R23, c[0x0][0x180], PT ;  /* 0x0000600017007a0c */ /* 0x000fe40003f46270 */
[----:B------:R-:W-:Y:S02]  /*2e60*/  ISETP.GE.OR P0, PT, R16, c[0x0][0x178], P0 ;  /* 0x00005e0010007a0c */ /* 0x000fe40000706670 */
[----:B------:R-:W-:Y:S02]  /*2e70*/  SHF.R.S32.HI R7, RZ, 0x1f, R12 ;  /* 0x0000001fff077819 */ /* 0x000fe4000001140c */
[----:B------:R-:W-:Y:S02]  /*2e80*/  ISETP.GE.OR P2, PT, R20, c[0x0][0x178], P2 ;  /* 0x00005e0014007a0c */ /* 0x000fe40001746670 */
[----:B------:R-:W-:-:S03]  /*2e90*/  LEA.HI R7, R7, R12, RZ, 0x4 ;  /* 0x0000000c07077211 */ /* 0x000fc600078f20ff */
[----:B------:R-:W-:Y:S01]  /*2ea0*/  @!P1 IMAD R6, R6, c[0x0][0x180], RZ ;  /* 0x0000600006069a24 */ /* 0x000fe200078e02ff */
[----:B------:R-:W-:Y:S01]  /*2eb0*/  LOP3.LUT R7, R7, 0xfffffff0, RZ, 0xc0, !PT ;  /* 0xfffffff007077812 */ /* 0x000fe200078ec0ff */
[----:B------:R-:W-:Y:S02]  /*2ec0*/  @!P1 IMAD R11, R14, 0x18, R13 ;  /* 0x000000180e0b9824 */ /* 0x000fe400078e020d */
[----:B------:R-:W-:Y:S01]  /*2ed0*/  @!P0 IMAD R17, R10, 0x18, R17 ;  /* 0x000000180a118824 */ /* 0x000fe200078e0211 */
[----:B------:R-:W-:Y:S01]  /*2ee0*/  @!P1 IADD3 R14, P3, R15, R6, RZ ;  /* 0x000000060f0e9210 */ /* 0x000fe20007f7e0ff */
[----:B------:R-:W-:Y:S01]  /*2ef0*/  @!P0 IMAD R10, R16, c[0x0][0x180], RZ ;  /* 0x00006000100a8a24 */ /* 0x000fe200078e02ff */
[----:B------:R-:W-:Y:S01]  /*2f00*/  @!P0 SHF.R.S32.HI R13, RZ, 0x1f, R21 ;  /* 0x0000001fff0d8819 */ /* 0x000fe20000011415 */
[----:B------:R-:W-:Y:S01]  /*2f10*/  IMAD.IADD R22, R12, 0x1, -R7 ;  /* 0x000000010c167824 */ /* 0x000fe200078e0a07 */
[----:B------:R-:W-:Y:S01]  /*2f20*/  @!P1 SHF.R.S32.HI R7, RZ, 0x1f, R15 ;  /* 0x0000001fff079819 */ /* 0x000fe2000001140f */
[----:B------:R-:W-:Y:S01]  /*2f30*/  @!P2 IMAD R12, R20, c[0x0][0x180], RZ ;  /* 0x00006000140caa24 */ /* 0x000fe200078e02ff */
[----:B------:R-:W-:Y:S01]  /*2f40*/  @!P2 SHF.R.S32.HI R15, RZ, 0x1f, R23 ;  /* 0x0000001fff0fa819 */ /* 0x000fe20000011417 */
[----:B------:R-:W-:Y:S01]  /*2f50*/  @!P2 IMAD R19, R18, 0x18, R19 ;  /* 0x000000181213a824 */ /* 0x000fe200078e0213 */
[----:B------:R-:W-:Y:S01]  /*2f60*/  @!P0 IADD3 R18, P4, R21, R10, RZ ;  /* 0x0000000a15128210 */ /* 0x000fe20007f9e0ff */
[--C-:B------:R-:W-:Y:S01]  /*2f70*/  @!P0 IMAD R17, R17, 0x2, R4.reuse ;  /* 0x0000000211118824 */ /* 0x100fe200078e0204 */
[----:B------:R-:W-:Y:S01]  /*2f80*/  @!P1 LEA.HI.X.SX32 R7, R6, R7, 0x1, P3 ;  /* 0x0000000706079211 */ /* 0x000fe200018f0eff */
[----:B------:R-:W-:Y:S01]  /*2f90*/  @!P2 IMAD R19, R19, 0x2, R4 ;  /* 0x000000021313a824 */ /* 0x000fe200078e0204 */
[----:B------:R-:W-:-:S02]  /*2fa0*/  @!P1 LEA R6, P3, R14, c[0x0][0x160], 0x1 ;  /* 0x000058000e069a11 */ /* 0x000fc400078608ff */
[----:B------:R-:W-:Y:S02]  /*2fb0*/  @!P2 IADD3 R16, P5, R23, R12, RZ ;  /* 0x0000000c1710a210 */ /* 0x000fe40007fbe0ff */
[----:B------:R-:W-:Y:S02]  /*2fc0*/  @!P0 LEA.HI.X.SX32 R23, R10, R13, 0x1, P4 ;  /* 0x0000000d0a178211 */ /* 0x000fe400020f0eff */
[----:B------:R-:W-:Y:S02]  /*2fd0*/  IADD3 R13, R9, 0x60, RZ ;  /* 0x00000060090d7810 */ /* 0x000fe40007ffe0ff */
[----:B------:R-:W-:Y:S02]  /*2fe0*/  @!P1 LEA.HI.X R7, R14, c[0x0][0x164], R7, 0x1, P3 ;  /* 0x000059000e079a11 */ /* 0x000fe400018f0c07 */
[----:B------:R-:W-:Y:S01]  /*2ff0*/  @!P2 LEA.HI.X.SX32 R21, R12, R15, 0x1, P5 ;  /* 0x0000000f0c15a211 */ /* 0x000fe200028f0eff */
[----:B------:R-:W-:Y:S01]  /*3000*/  @!P1 IMAD R15, R11, 0x2, R4 ;  /* 0x000000020b0f9824 */ /* 0x000fe200078e0204 */
[----:B------:R-:W-:-:S02]  /*3010*/  @!P0 LEA R10, P3, R18, c[0x0][0x160], 0x1 ;  /* 0x00005800120a8a11 */ /* 0x000fc400078608ff */
[----:B------:R-:W-:Y:S02]  /*3020*/  @!P2 LEA R12, P4, R16, c[0x0][0x160], 0x1 ;  /* 0x00005800100caa11 */ /* 0x000fe400078808ff */
[----:B------:R-:W-:Y:S01]  /*3030*/  LEA.HI R14, R13, R13, RZ, 0x1 ;  /* 0x0000000d0d0e7211 */ /* 0x000fe200078f08ff */
[----:B------:R-:W-:Y:S01]  /*3040*/  @!PT LDS RZ, [RZ] ;  /* 0x00000000fffff984 */ /* 0x000fe20000000800 */
[----:B------:R-:W-:Y:S01]  /*3050*/  @!PT LDS RZ, [RZ] ;  /* 0x00000000fffff984 */ /* 0x000fe20000000800 */
[----:B------:R-:W-:Y:S01]  /*3060*/  @!PT LDS RZ, [RZ] ;  /* 0x00000000fffff984 */ /* 0x000fe20000000800 */
[----:B------:R2:W-:Y:S01]  /*3070*/  @!P1 LDGSTS.E.128 [R15], [R6.64] ;  /* 0x00000000060f9fae */ /* 0x0005e2000b921c46 */
[----:B------:R-:W-:Y:S02]  /*3080*/  @!P0 LEA.HI.X R11, R18, c[0x0][0x164], R23, 0x1, P3 ;  /* 0x00005900120b8a11 */ /* 0x000fe400018f0c17 */
[----:B------:R-:W-:Y:S01]  /*3090*/  @!P2 LEA.HI.X R13, R16, c[0x0][0x164], R21, 0x1, P4 ;  /* 0x00005900100daa11 */ /* 0x000fe200020f0c15 */
[----:B------:R-:W-:Y:S01]  /*30a0*/  IMAD R21, R5, 0x10, R22 ;  /* 0x0000001005157824 */ /* 0x000fe200078e0216 */
[----:B------:R-:W-:Y:S01]  /*30b0*/  SHF.R.S32.HI R16, RZ, 0x1, R14 ;  /* 0x00000001ff107819 */ /* 0x000fe2000001140e */
[----:B------:R2:W-:Y:S01]  /*30c0*/  @!P0 LDGSTS.E.128 [R17], [R10.64] ;  /* 0x000000000a118fae */ /* 0x0005e2000b921c46 */
[----:B------:R-:W-:-:S02]  /*30d0*/  ISETP.GE.AND P0, PT, R9, 0x80, PT ;  /* 0x000000800900780c */ /* 0x000fc40003f06270 */
[----:B------:R-:W-:Y:S01]  /*30e0*/  ISETP.GE.AND P1, PT, R21, c[0x0][0x180], PT ;  /* 0x0000600015007a0c */ /* 0x000fe20003f26270 */
[----:B------:R-:W-:Y:S01]  /*30f0*/  IMAD.IADD R18, R139, 0x1, R16 ;  /* 0x000000018b127824 */ /* 0x000fe200078e0210 */
[----:B------:R2:W-:Y:S01]  /*3100*/  @!P2 LDGSTS.E.128 [R19], [R12.64] ;  /* 0x000000000c13afae */ /* 0x0005e2000b921c46 */
[----:B------:R-:W-:-:S03]  /*3110*/  IADD3 R14, R9, 0x80, RZ ;  /* 0x00000080090e7810 */ /* 0x000fc60007ffe0ff */
[----:B------:R-:W-:-:S13]  /*3120*/  ISETP.GE.OR P1, PT, R18, c[0x0][0x178], P1 ;  /* 0x00005e0012007a0c */ /* 0x000fda0000f26670 */
[----:B------:R-:W-:Y:S05]  /*3130*/  @P1 BRA `(.L_x_42) ;  /* 0x0000009000001947 */ /* 0x000fea0003800000 */
[----:B--2---:R-:W-:Y:S01]  /*3140*/  IMAD R6, R18, c[0x0][0x180], RZ ;  /* 0x0000600012067a24 */ /* 0x004fe200078e02ff */
[----:B------:R-:W-:Y:S01]  /*3150*/  SHF.R.S32.HI R7, RZ, 0x1f, R21 ;  /* 0x0000001fff077819 */ /* 0x000fe20000011415 */
[----:B------:R-:W-:-:S03]  /*3160*/  IMAD R9, R16, 0x18, R22 ;  /* 0x0000001810097824 */ /* 0x000fc600078e0216 */
[----:B------:R-:W-:Y:S01]  /*3170*/  IADD3 R10, P1, R21, R6, RZ ;  /* 0x00000006150a7210 */ /* 0x000fe20007f3e0ff */
[----:B------:R-:W-:-:S03]  /*3180*/  IMAD R9, R9, 0x2, R4 ;  /* 0x0000000209097824 */ /* 0x000fc600078e0204 */
[----:B------:R-:W-:Y:S02]  /*3190*/  LEA.HI.X.SX32 R7, R6, R7, 0x1, P1 ;  /* 0x0000000706077211 */ /* 0x000fe400008f0eff */
[----:B------:R-:W-:-:S04]  /*31a0*/  LEA R6, P1, R10, c[0x0][0x160], 0x1 ;  /* 0x000058000a067a11 */ /* 0x000fc800078208ff */
[----:B------:R-:W-:-:S05]  /*31b0*/  LEA.HI.X R7, R10, c[0x0][0x164], R7, 0x1, P1 ;  /* 0x000059000a077a11 */ /* 0x000fca00008f0c07 */
[----:B------:R2:W-:Y:S04]  /*31c0*/  LDGSTS.E.128 [R9], [R6.64] ;  /* 0x0000000006097fae */ /* 0x0005e8000b921c46 */
.L_x_42:
[----:B--2---:R-:W-:Y:S05]  /*31d0*/  BSYNC B2 ;  /* 0x0000000000027941 */ /* 0x004fea0003800000 */
.L_x_41:
[----:B------:R-:W-:Y:S01]  /*31e0*/  IMAD.MOV.U32 R9, RZ, RZ, R14 ;  /* 0x000000ffff097224 */ /* 0x000fe200078e000e */
[----:B------:R-:W-:Y:S01]  /*31f0*/  IADD3 R8, R8, 0x400, RZ ;  /* 0x0000040008087810 */ /* 0x000fe20007ffe0ff */
[----:B------:R-:W-:Y:S05]  /*3200*/  @!P0 BRA `(.L_x_43) ;  /* 0xfffffa3000008947 */ /* 0x000fea000383ffff */
.L_x_40:
[----:B------:R-:W-:Y:S05]  /*3210*/  BSYNC B1 ;  /* 0x0000000000017941 */ /* 0x000fea0003800000 */
.L_x_39:
[----:B------:R-:W-:Y:S01]  /*3220*/  ISETP.NE.AND P0, PT, R151, RZ, PT ;  /* 0x000000ff9700720c */ /* 0x000fe20003f05270 */
[----:B--2---:R-:W-:Y:S01]  /*3230*/  IMAD.MOV.U32 R7, RZ, RZ, 0x1100 ;  /* 0x00001100ff077424 */ /* 0x004fe200078e00ff */
[----:B------:R-:W-:Y:S01]  /*3240*/  IADD3 R5, R165, 0x3, RZ ;  /* 0x00000003a5057810 */ /* 0x000fe20007ffe0ff */
[----:B------:R-:W-:Y:S01]  /*3250*/  BSSY B1, `(.L_x_44) ;  /* 0x0000043000017945 */ /* 0x000fe20003800000 */
[----:B------:R-:W-:Y:S02]  /*3260*/  IMAD.MOV.U32 R12, RZ, RZ, R140 ;  /* 0x000000ffff0c7224 */ /* 0x000fe400078e008c */
[----:B------:R-:W-:-:S05]  /*3270*/  LOP3.LUT R4, R5, 0x3, RZ, 0xc0, !PT ;  /* 0x0000000305047812 */ /* 0x000fca00078ec0ff */
[----:B------:R-:W-:Y:S02]  /*3280*/  IMAD R4, R4, R7, 0x6080 ;  /* 0x0000608004047424 */ /* 0x000fe400078e0207 */
[----:B------:R-:W-:Y:S05]  /*3290*/  @!P0 BRA `(.L_x_45) ;  /* 0x000003e000008947 */ /* 0x000fea0003800000 */
[----:B------:R-:W-:Y:S01]  /*32a0*/  IMAD.IADD R9, R0, 0x1, R145 ;  /* 0x0000000100097824 */ /* 0x000fe200078e0291 */
[----:B------:R-:W-:Y:S01]  /*32b0*/  BSSY B2, `(.L_x_46) ;  /* 0x0000012000027945 */ /* 0x000fe20003800000 */
[----:B------:R-:W-:Y:S01]  /*32c0*/  IMAD R6, R5, 0x10, R158 ;  /* 0x0000001005067824 */ /* 0x000fe200078e029e */
[----:B------:R-:W-:Y:S02]  /*32d0*/  ISETP.NE.AND P1, PT, R151, 0x1, PT ;  /* 0x000000019700780c */ /* 0x000fe40003f25270 */
[----:B------:R-:W-:-:S04]  /*32e0*/  ISETP.GE.AND P0, PT, R9, c[0x0][0x17c], PT ;  /* 0x00005f0009007a0c */ /* 0x000fc80003f06270 */
[----:B------:R-:W-:-:S13]  /*32f0*/  ISETP.GE.OR P0, PT, R6, c[0x0][0x180], P0 ;  /* 0x0000600006007a0c */ /* 0x000fda0000706670 */
[----:B------:R-:W-:Y:S05]  /*3300*/  @P0 BRA `(.L_x_47) ;  /* 0x000000c000000947 */ /* 0x000fea0003800000 */
[----:B------:R-:W-:Y:S02]  /*3310*/  IMAD R6, R6, c[0x0][0x17c], RZ ;  /* 0x00005f0006067a24 */ /* 0x000fe400078e02ff */
[----:B------:R-:W-:-:S03]  /*3320*/  IMAD R11, R158, 0x88, R145 ;  /* 0x000000889e0b7824 */ /* 0x000fc600078e0291 */
        /* <DEDUP_REMOVED lines=10> */
.L_x_47:
[----:B------:R-:W-:Y:S05]  /*33d0*/  BSYNC B2 ;  /* 0x0000000000027941 */ /* 0x000fea0003800000 */
.L_x_46:
[----:B------:R-:W-:Y:S01]  /*33e0*/  IADD3 R12, R140, 0x20, RZ ;  /* 0x000000208c0c7810 */ /* 0x000fe20007ffe0ff */
[----:B------:R-:W-:Y:S05]  /*33f0*/  @!P1 BRA `(.L_x_45) ;  /* 0x0000028000009947 */ /* 0x000fea0003800000 */
[----:B--2---:R-:W-:Y:S01]  /*3400*/  IMAD.IADD R9, R0, 0x1, R143 ;  /* 0x0000000100097824 */ /* 0x004fe200078e028f */
        /* <DEDUP_REMOVED lines=18> */
.L_x_49:
[----:B------:R-:W-:Y:S05]  /*3530*/  BSYNC B2 ;  /* 0x0000000000027941 */ /* 0x000fea0003800000 */
.L_x_48:
[----:B------:R-:W-:Y:S01]  /*3540*/  IADD3 R12, R140, 0x40, RZ ;  /* 0x000000408c0c7810 */ /* 0x000fe20007ffe0ff */
[----:B------:R-:W-:Y:S05]  /*3550*/  @!P1 BRA `(.L_x_45) ;  /* 0x0000012000009947 */ /* 0x000fea0003800000 */
[----:B--2---:R-:W-:Y:S01]  /*3560*/  IMAD R6, R5, 0x10, R152 ;  /* 0x0000001005067824 */ /* 0x004fe200078e0298 */
[----:B------:R-:W-:Y:S01]  /*3570*/  ISETP.GE.AND P0, PT, R147, c[0x0][0x17c], PT ;  /* 0x00005f0093007a0c */ /* 0x000fe20003f06270 */
[----:B------:R-:W-:-:S03]  /*3580*/  IMAD.MOV.U32 R12, RZ, RZ, R159 ;  /* 0x000000ffff0c7224 */ /* 0x000fc600078e009f */
[----:B------:R-:W-:-:S13]  /*3590*/  ISETP.GE.OR P0, PT, R6, c[0x0][0x180], P0 ;  /* 0x0000600006007a0c */ /* 0x000fda0000706670 */
[----:B------:R-:W-:Y:S05]  /*35a0*/  @P0 BRA `(.L_x_45) ;  /* 0x000000d000000947 */ /* 0x000fea0003800000 */
[----:B------:R-:W-:Y:S02]  /*35b0*/  IMAD R6, R6, c[0x0][0x17c], RZ ;  /* 0x00005f0006067a24 */ /* 0x000fe400078e02ff */
[----:B------:R-:W-:Y:S02]  /*35c0*/  IMAD R9, R152, 0x88, R141 ;  /* 0x0000008898097824 */ /* 0x000fe400078e028d */
[----:B------:R-:W-:Y:S01]  /*35d0*/  IMAD.MOV.U32 R12, RZ, RZ, R159 ;  /* 0x000000ffff0c7224 */ /* 0x000fe200078e009f */
        /* <DEDUP_REMOVED lines=10> */
.L_x_45:
[----:B------:R-:W-:Y:S05]  /*3680*/  BSYNC B1 ;  /* 0x0000000000017941 */ /* 0x000fea0003800000 */
.L_x_44:
[----:B------:R-:W-:-:S13]  /*3690*/  ISETP.GE.U32.AND P0, PT, R157, 0x60, PT ;  /* 0x000000609d00780c */ /* 0x000fda0003f06070 */
[----:B------:R-:W-:Y:S05]  /*36a0*/  @!P0 BRA `(.L_x_32) ;  /* 0x0000060000008947 */ /* 0x000fea0003800000 */
.L_x_52:
[C---:B------:R-:W-:Y:S01]  /*36b0*/  IADD3 R8, R12.reuse, 0x20, RZ ;  /* 0x000000200c087810 */ /* 0x040fe20007ffe0ff */
[C---:B--2---:R-:W-:Y:S01]  /*36c0*/  IMAD.SHL.U32 R6, R12.reuse, 0x8, RZ ;  /* 0x000000080c067824 */ /* 0x044fe200078e00ff */
        /* <DEDUP_REMOVED lines=15> */
[----:B------:R-:W-:Y:S02]  /*37c0*/  SHF.R.S32.HI R7, RZ, 0x1f, R12 ;  /* 0x0000001fff077819 */ /* 0x000fe4000001140c */
[----:B------:R-:W-:Y:S02]  /*37d0*/  LOP3.LUT R11, R11, 0xffffff80, RZ, 0xc0, !PT ;  /* 0xffffff800b0b7812 */ /* 0x000fe400078ec0ff */
[----:B------:R-:W-:Y:S02]  /*37e0*/  LOP3.LUT R15, R15, 0xffffff80, RZ, 0xc0, !PT ;  /* 0xffffff800f0f7812 */ /* 0x000fe400078ec0ff */
[----:B------:R-:W-:Y:S01]  /*37f0*/  LEA.HI R13, R13, R10, RZ, 0x4 ;  /* 0x0000000a0d0d7211 */ /* 0x000fe200078f20ff */
[----:B------:R-:W-:Y:S01]  /*3800*/  IMAD.IADD R19, R8, 0x1, -R11 ;  /* 0x0000000108137824 */ /* 0x000fe200078e0a0b */
[----:B------:R-:W-:Y:S01]  /*3810*/  LEA.HI R7, R7, R12, RZ, 0x4 ;  /* 0x0000000c07077211 */ /* 0x000fe200078f20ff */
[----:B------:R-:W-:Y:S01]  /*3820*/  IMAD.IADD R21, R14, 0x1, -R15 ;  /* 0x000000010e157824 */ /* 0x000fe200078e0a0f */
[----:B------:R-:W-:Y:S01]  /*3830*/  SHF.R.S32.HI R24, RZ, 0x4, R13 ;  /* 0x00000004ff187819 */ /* 0x000fe2000001140d */
[C---:B------:R-:W-:Y:S01]  /*3840*/  IMAD.IADD R13, R0.reuse, 0x1, R17 ;  /* 0x00000001000d7824 */ /* 0x040fe200078e0211 */
[----:B------:R-:W-:Y:S01]  /*3850*/  SHF.R.S32.HI R16, RZ, 0x4, R7 ;  /* 0x00000004ff107819 */ /* 0x000fe20000011407 */
[C---:B------:R-:W-:Y:S01]  /*3860*/  IMAD.IADD R22, R0.reuse, 0x1, R19 ;  /* 0x0000000100167824 */ /* 0x040fe200078e0213 */
[----:B------:R-:W-:Y:S01]  /*3870*/  SHF.R.S32.HI R18, RZ, 0x4, R9 ;  /* 0x00000004ff127819 */ /* 0x000fe20000011409 */
[----:B------:R-:W-:Y:S01]  /*3880*/  IMAD.IADD R25, R0, 0x1, R21 ;  /* 0x0000000100197824 */ /* 0x000fe200078e0215 */
[----:B------:R-:W-:Y:S01]  /*3890*/  IADD3 R6, R12, 0x60, RZ ;  /* 0x000000600c067810 */ /* 0x000fe20007ffe0ff */
[----:B------:R-:W-:Y:S01]  /*38a0*/  IMAD R11, R5, 0x10, R16 ;  /* 0x00000010050b7824 */ /* 0x000fe200078e0210 */
[----:B------:R-:W-:Y:S01]  /*38b0*/  ISETP.GE.AND P1, PT, R13, c[0x0][0x17c], PT ;  /* 0x00005f000d007a0c */ /* 0x000fe20003f26270 */
[C---:B------:R-:W-:Y:S01]  /*38c0*/  IMAD R20, R5.reuse, 0x10, R18 ;  /* 0x0000001005147824 */ /* 0x040fe200078e0212 */
[----:B------:R-:W-:Y:S01]  /*38d0*/  ISETP.GE.AND P0, PT, R22, c[0x0][0x17c], PT ;  /* 0x00005f0016007a0c */ /* 0x000fe20003f06270 */
[----:B------:R-:W-:Y:S01]  /*38e0*/  IMAD R23, R5, 0x10, R24 ;  /* 0x0000001005177824 */ /* 0x000fe200078e0218 */
[----:B------:R-:W-:Y:S01]  /*38f0*/  ISETP.GE.AND P2, PT, R25, c[0x0][0x17c], PT ;  /* 0x00005f0019007a0c */ /* 0x000fe20003f46270 */
[----:B------:R-:W-:Y:S01]  /*3900*/  IMAD.SHL.U32 R10, R6, 0x8, RZ ;  /* 0x00000008060a7824 */ /* 0x000fe200078e00ff */
[----:B------:R-:W-:-:S02]  /*3910*/  ISETP.GE.OR P1, PT, R11, c[0x0][0x180], P1 ;  /* 0x000060000b007a0c */ /* 0x000fc40000f26670 */
[----:B------:R-:W-:Y:S02]  /*3920*/  ISETP.GE.OR P0, PT, R20, c[0x0][0x180], P0 ;  /* 0x0000600014007a0c */ /* 0x000fe40000706670 */
[----:B------:R-:W-:Y:S02]  /*3930*/  ISETP.GE.OR P2, PT, R23, c[0x0][0x180], P2 ;  /* 0x0000600017007a0c */ /* 0x000fe40001746670 */
[----:B------:R-:W-:-:S04]  /*3940*/  SHF.R.S32.HI R7, RZ, 0x1f, R10 ;  /* 0x0000001fff077819 */ /* 0x000fc8000001140a */
[----:B------:R-:W-:Y:S02]  /*3950*/  LEA.HI R8, R7, R10, RZ, 0x7 ;  /* 0x0000000a07087211 */ /* 0x000fe400078f38ff */
[----:B------:R-:W-:Y:S02]  /*3960*/  SHF.R.S32.HI R7, RZ, 0x1f, R6 ;  /* 0x0000001fff077819 */ /* 0x000fe40000011406 */
[----:B------:R-:W-:Y:S01]  /*3970*/  LOP3.LUT R9, R8, 0xffffff80, RZ, 0xc0, !PT ;  /* 0xffffff8008097812 */ /* 0x000fe200078ec0ff */
[----:B------:R-:W-:Y:S01]  /*3980*/  @!P0 IMAD R15, R18, 0x88, R19 ;  /* 0x00000088120f8824 */ /* 0x000fe200078e0213 */
[----:B------:R-:W-:Y:S01]  /*3990*/  LEA.HI R14, R7, R6, RZ, 0x4 ;  /* 0x00000006070e7211 */ /* 0x000fe200078f20ff */
[----:B------:R-:W-:Y:S01]  /*39a0*/  @!P1 IMAD R6, R11, c[0x0][0x17c], RZ ;  /* 0x00005f000b069a24 */ /* 0x000fe200078e02ff */
[----:B------:R-:W-:Y:S01]  /*39b0*/  @!P1 SHF.R.S32.HI R11, RZ, 0x1f, R13 ;  /* 0x0000001fff0b9819 */ /* 0x000fe2000001140d */
[----:B------:R-:W-:Y:S01]  /*39c0*/  @!P0 IMAD R7, R20, c[0x0][0x17c], RZ ;  /* 0x00005f0014078a24 */ /* 0x000fe200078e02ff */
[----:B------:R-:W-:Y:S01]  /*39d0*/  SHF.R.S32.HI R14, RZ, 0x4, R14 ;  /* 0x00000004ff0e7819 */ /* 0x000fe2000001140e */
[----:B------:R-:W-:Y:S01]  /*39e0*/  @!P2 IMAD R8, R23, c[0x0][0x17c], RZ ;  /* 0x00005f001708aa24 */ /* 0x000fe200078e02ff */
[----:B------:R-:W-:Y:S01]  /*39f0*/  @!P1 IADD3 R20, P3, R13, R6, RZ ;  /* 0x000000060d149210 */ /* 0x000fe20007f7e0ff */
[----:B-1----:R-:W-:Y:S01]  /*3a00*/  IMAD.IADD R27, R10, 0x1, -R9 ;  /* 0x000000010a1b7824 */ /* 0x002fe200078e0a09 */
[----:B------:R-:W-:Y:S01]  /*3a10*/  @!P0 SHF.R.S32.HI R10, RZ, 0x1f, R22 ;  /* 0x0000001fff0a8819 */ /* 0x000fe20000011416 */
[----:B------:R-:W-:Y:S01]  /*3a20*/  @!P1 IMAD R9, R16, 0x88, R17 ;  /* 0x0000008810099824 */ /* 0x000fe200078e0211 */
[----:B------:R-:W-:Y:S01]  /*3a30*/  @!P0 IADD3 R18, P4, R22, R7, RZ ;  /* 0x0000000716128210 */ /* 0x000fe20007f9e0ff */
[----:B------:R-:W-:Y:S01]  /*3a40*/  @!P2 IMAD R17, R24, 0x88, R21 ;  /* 0x000000881811a824 */ /* 0x000fe200078e0215 */
[----:B------:R-:W-:Y:S01]  /*3a50*/  @!P2 SHF.R.S32.HI R13, RZ, 0x1f, R25 ;  /* 0x0000001fff0da819 */ /* 0x000fe20000011419 */
[--C-:B------:R-:W-:Y:S01]  /*3a60*/  @!P0 IMAD R15, R15, 0x2, R4.reuse ;  /* 0x000000020f0f8824 */ /* 0x100fe200078e0204 */
[----:B------:R-:W-:Y:S01]  /*3a70*/  @!P2 IADD3 R16, P5, R25, R8, RZ ;  /* 0x000000081910a210 */ /* 0x000fe20007fbe0ff */
[----:B------:R-:W-:Y:S01]  /*3a80*/  @!P2 IMAD R17, R17, 0x2, R4 ;  /* 0x000000021111a824 */ /* 0x000fe200078e0204 */
[----:B------:R-:W-:-:S02]  /*3a90*/  @!P1 LEA.HI.X.SX32 R21, R6, R11, 0x1, P3 ;  /* 0x0000000b06159211 */ /* 0x000fc400018f0eff */
[----:B------:R-:W-:Y:S02]  /*3aa0*/  @!P0 LEA.HI.X.SX32 R19, R7, R10, 0x1, P4 ;  /* 0x0000000a07138211 */ /* 0x000fe400020f0eff */
[----:B------:R-:W-:Y:S02]  /*3ab0*/  @!P1 LEA R6, P3, R20, c[0x0][0x168], 0x1 ;  /* 0x00005a0014069a11 */ /* 0x000fe400078608ff */
[----:B------:R-:W-:Y:S01]  /*3ac0*/  @!P2 LEA.HI.X.SX32 R11, R8, R13, 0x1, P5 ;  /* 0x0000000d080ba211 */ /* 0x000fe200028f0eff */
[----:B------:R-:W-:Y:S01]  /*3ad0*/  @!P1 IMAD R13, R9, 0x2, R4 ;  /* 0x00000002090d9824 */ /* 0x000fe200078e0204 */
[----:B------:R-:W-:Y:S02]  /*3ae0*/  @!P0 LEA R8, P4, R18, c[0x0][0x168], 0x1 ;  /* 0x00005a0012088a11 */ /* 0x000fe400078808ff */
[----:B------:R-:W-:Y:S02]  /*3af0*/  @!P2 LEA R10, P5, R16, c[0x0][0x168], 0x1 ;  /* 0x00005a00100aaa11 */ /* 0x000fe400078a08ff */
[----:B------:R-:W-:-:S02]  /*3b00*/  @!P1 LEA.HI.X R7, R20, c[0x0][0x16c], R21, 0x1, P3 ;  /* 0x00005b0014079a11 */ /* 0x000fc400018f0c15 */
[----:B------:R-:W-:Y:S01]  /*3b10*/  @!P0 LEA.HI.X R9, R18, c[0x0][0x16c], R19, 0x1, P4 ;  /* 0x00005b0012098a11 */ /* 0x000fe200020f0c13 */
[----:B------:R-:W-:Y:S01]  /*3b20*/  IMAD.IADD R19, R0, 0x1, R27 ;  /* 0x0000000100137824 */ /* 0x000fe200078e021b */
[----:B------:R-:W-:Y:S01]  /*3b30*/  @!P2 LEA.HI.X R11, R16, c[0x0][0x16c], R11, 0x1, P5 ;  /* 0x00005b00100baa11 */ /* 0x000fe200028f0c0b */
[----:B------:R-:W-:Y:S01]  /*3b40*/  @!PT LDS RZ, [RZ] ;  /* 0x00000000fffff984 */ /* 0x000fe20000000800 */
[----:B------:R-:W-:Y:S01]  /*3b50*/  @!PT LDS RZ, [RZ] ;  /* 0x00000000fffff984 */ /* 0x000fe20000000800 */
[----:B------:R-:W-:Y:S01]  /*3b60*/  @!PT LDS RZ, [RZ] ;  /* 0x00000000fffff984 */ /* 0x000fe20000000800 */
[----:B------:R1:W-:Y:S01]  /*3b70*/  @!P1 LDGSTS.E.128 [R13], [R6.64] ;  /* 0x00000000060d9fae */ /* 0x0003e2000b921c46 */
[----:B------:R-:W-:Y:S02]  /*3b80*/  IMAD R16, R5, 0x10, R14 ;  /* 0x0000001005107824 */ /* 0x000fe400078e020e */
[----:B------:R-:W-:Y:S01]  /*3b90*/  ISETP.GE.AND P1, PT, R19, c[0x0][0x17c], PT ;  /* 0x00005f0013007a0c */ /* 0x000fe20003f26270 */
[----:B------:R1:W-:Y:S01]  /*3ba0*/  @!P0 LDGSTS.E.128 [R15], [R8.64] ;  /* 0x00000000080f8fae */ /* 0x0003e2000b921c46 */
[----:B------:R-:W-:Y:S02]  /*3bb0*/  ISETP.GE.AND P0, PT, R12, 0x80, PT ;  /* 0x000000800c00780c */ /* 0x000fe40003f06270 */
[----:B------:R-:W-:Y:S01]  /*3bc0*/  ISETP.GE.OR P1, PT, R16, c[0x0][0x180], P1 ;  /* 0x0000600010007a0c */ /* 0x000fe20000f26670 */
[----:B------:R1:W-:Y:S01]  /*3bd0*/  @!P2 LDGSTS.E.128 [R17], [R10.64] ;  /* 0x000000000a11afae */ /* 0x0003e2000b921c46 */
[----:B------:R-:W-:-:S11]  /*3be0*/  IADD3 R12, R12, 0x80, RZ ;  /* 0x000000800c0c7810 */ /* 0x000fd60007ffe0ff */
[----:B------:R-:W-:Y:S05]  /*3bf0*/  @P1 BRA `(.L_x_51) ;  /* 0x0000009000001947 */ /* 0x000fea0003800000 */
[----:B-1----:R-:W-:Y:S01]  /*3c00*/  IMAD R6, R16, c[0x0][0x17c], RZ ;  /* 0x00005f0010067a24 */ /* 0x002fe200078e02ff */
        /* <DEDUP_REMOVED lines=8> */
.L_x_51:
[----:B-1----:R-:W-:Y:S05]  /*3c90*/  BSYNC B1 ;  /* 0x0000000000017941 */ /* 0x002fea0003800000 */
.L_x_50:
[----:B------:R-:W-:Y:S05]  /*3ca0*/  @!P0 BRA `(.L_x_52) ;  /* 0xfffffa0000008947 */ /* 0x000fea000383ffff */
.L_x_32:
[----:B------:R-:W-:Y:S05]  /*3cb0*/  BSYNC B0 ;  /* 0x0000000000007941 */ /* 0x000fea0003800000 */
.L_x_31:
[----:B------:R-:W0:Y:S01]  /*3cc0*/  LDGDEPBAR ;  /* 0x00000000000079af */ /* 0x000e220000000000 */
[----:B------:R-:W-:-:S05]  /*3cd0*/  DEPBAR.LE SB0, 0x2 ;  /* 0x000080800000791a */ /* 0x000fca0000000000 */
.L_x_29:
[----:B------:R-:W-:Y:S02]  /*3ce0*/  WARPSYNC 0xffffffff ;  /* 0xffffffff00007948 */ /* 0x000fe40003800000 */
[----:B------:R-:W-:Y:S01]  /*3cf0*/  IADD3 R165, R165, 0x1, RZ ;  /* 0x00000001a5a57810 */ /* 0x000fe20007ffe0ff */
[----:B------:R-:W-:Y:S03]  /*3d00*/  BAR.SYNC.DEFER_BLOCKING 0x0 ;  /* 0x0000000000007b1d */ /* 0x000fe60000010000 */
[----:B------:R-:W-:-:S13]  /*3d10*/  ISETP.GE.AND P0, PT, R165, UR5, PT ;  /* 0x00000005a5007c0c */ /* 0x000fda000bf06270 */
[----:B------:R-:W-:Y:S01]  /*3d20*/  @P0 CALL.REL.NOINC `(.L_x_27) ;  /* 0x0000001000000944 */ /* 0x000fe20003c00000 */
[----:B------:R-:W-:Y:S05]  /*3d30*/  BRA `(.L_x_53) ;  /* 0xffffe4b000007947 */ /* 0x000fea000383ffff */
.L_x_27:
[----:B------:R-:W-:-:S13]  /*3d40*/  ISETP.GE.AND P0, PT, R140, 0x20, PT ;  /* 0x000000208c00780c */ /* 0x000fda0003f06270 */
[----:B------:R-:W-:Y:S05]  /*3d50*/  @!P0 EXIT ;  /* 0x000000000000894d */ /* 0x000fea0003800000 */
[----:B------:R-:W-:Y:S01]  /*3d60*/  IMAD R138, R138, 0x2a, R139 ;  /* 0x0000002a8a8a7824 */ /* 0x000fe200078e028b */
[C---:B------:R-:W-:Y:S02]  /*3d70*/  ISETP.GE.AND P6, PT, R0.reuse, c[0x0][0x17c], PT ;  /* 0x00005f0000007a0c */ /* 0x040fe40003fc6270 */
[----:B--2---:R-:W-:Y:S01]  /*3d80*/  IADD3 R7, R0, 0x10, RZ ;  /* 0x0000001000077810 */ /* 0x004fe20007ffe0ff */
[C---:B------:R-:W-:Y:S01]  /*3d90*/  IMAD R11, R138.reuse, c[0x0][0x17c], RZ ;  /* 0x00005f008a0b7a24 */ /* 0x040fe200078e02ff */
[----:B------:R-:W-:Y:S02]  /*3da0*/  ISETP.GE.OR P3, PT, R138, c[0x0][0x178], P6 ;  /* 0x00005e008a007a0c */ /* 0x000fe40003766670 */
[C---:B------:R-:W-:Y:S02]  /*3db0*/  IADD3 R6, R0.reuse, 0x20, RZ ;  /* 0x0000002000067810 */ /* 0x040fe40007ffe0ff */
[----:B------:R-:W-:Y:S02]  /*3dc0*/  IADD3 R5, R0, 0x30, RZ ;  /* 0x0000003000057810 */ /* 0x000fe40007ffe0ff */
[----:B------:R-:W-:-:S02]  /*3dd0*/  ISETP.GE.AND P5, PT, R7, c[0x0][0x17c], PT ;  /* 0x00005f0007007a0c */ /* 0x000fc40003fa6270 */
[----:B------:R-:W-:Y:S02]  /*3de0*/  ISETP.GE.AND P0, PT, R6, c[0x0][0x17c], PT ;  /* 0x00005f0006007a0c */ /* 0x000fe40003f06270 */
[----:B------:R-:W-:Y:S02]  /*3df0*/  ISETP.GE.AND P1, PT, R5, c[0x0][0x17c], PT ;  /* 0x00005f0005007a0c */ /* 0x000fe40003f26270 */
[----:B------:R-:W-:Y:S02]  /*3e00*/  ISETP.GE.OR P2, PT, R138, c[0x0][0x178], P5 ;  /* 0x00005e008a007a0c */ /* 0x000fe40002f46670 */
[----:B------:R-:W-:Y:S02]  /*3e10*/  IADD3 R4, R0, 0x40, RZ ;  /* 0x0000004000047810 */ /* 0x000fe40007ffe0ff */
[----:B------:R-:W-:Y:S01]  /*3e20*/  SHF.R.S32.HI R9, RZ, 0x1f, R11 ;  /* 0x0000001fff097819 */ /* 0x000fe2000001140b */
[----:B------:R-:W-:Y:S08]  /*3e30*/  @P3 BRA `(.L_x_54) ;  /* 0x0000013000003947 */ /* 0x000ff00003800000 */
[----:B------:R-:W2:Y:S01]  /*3e40*/  S2R R12, SR_LANEID ;  /* 0x00000000000c7919 */ /* 0x000ea20000000000 */
[----:B------:R-:W-:Y:S01]  /*3e50*/  IMAD.MOV.U32 R17, RZ, RZ, c[0x0][0x17c] ;  /* 0x00005f00ff117624 */ /* 0x000fe200078e00ff */
[----:B------:R-:W-:Y:S01]  /*3e60*/  IADD3 R8, P3, R0, R11, RZ ;  /* 0x0000000b00087210 */ /* 0x000fe20007f7e0ff */
[----:B------:R-:W-:Y:S01]  /*3e70*/  IMAD.MOV.U32 R13, RZ, RZ, RZ ;  /* 0x000000ffff0d7224 */ /* 0x000fe200078e00ff */
[----:B------:R-:W-:Y:S02]  /*3e80*/  WARPSYNC 0xffffffff ;  /* 0xffffffff00007948 */ /* 0x000fe40003800000 */
[----:B------:R-:W-:-:S02]  /*3e90*/  SHF.R.U32.HI R17, RZ, 0x1, R17 ;  /* 0x00000001ff117819 */ /* 0x000fc40000011611 */
[----:B------:R-:W-:Y:S02]  /*3ea0*/  LEA.HI.X.SX32 R21, R0, R9, 0x1, P3 ;  /* 0x0000000900157211 */ /* 0x000fe400018f0eff */
[----:B------:R-:W-:Y:S02]  /*3eb0*/  LEA R19, P3, R8, c[0x0][0x170], 0x1 ;  /* 0x00005c0008137a11 */ /* 0x000fe400078608ff */
[----:B--2---:R-:W-:Y:S02]  /*3ec0*/  SHF.R.U32.HI R15, RZ, 0x2, R12 ;  /* 0x00000002ff0f7819 */ /* 0x004fe4000001160c */
[----:B------:R-:W-:-:S05]  /*3ed0*/  LOP3.LUT R12, R12, 0x3, RZ, 0xc0, !PT ;  /* 0x000000030c0c7812 */ /* 0x000fca00078ec0ff */
[----:B------:R-:W-:Y:S01]  /*3ee0*/  IMAD.WIDE.U32 R12, R15, R17, R12 ;  /* 0x000000110f0c7225 */ /* 0x000fe200078e000c */
[----:B------:R-:W-:-:S04]  /*3ef0*/  LEA.HI.X R15, R8, c[0x0][0x174], R21, 0x1, P3 ;  /* 0x00005d00080f7a11 */ /* 0x000fc800018f0c15 */
[----:B------:R-:W-:-:S04]  /*3f00*/  LEA R14, P3, R12, R19, 0x2 ;  /* 0x000000130c0e7211 */ /* 0x000fc800078610ff */
[----:B------:R-:W-:-:S05]  /*3f10*/  LEA.HI.X R15, R12, R15, R13, 0x2, P3 ;  /* 0x0000000f0c0f7211 */ /* 0x000fca00018f140d */
[----:B------:R-:W-:Y:S01]  /*3f20*/  IMAD.WIDE.U32 R12, R17, 0x20, R14 ;  /* 0x00000020110c7825 */ /* 0x000fe200078e000e */
[----:B------:R2:W-:Y:S04]  /*3f30*/  STG.E [R14.64], R2 ;  /* 0x000000020e007986 */ /* 0x0005e8000c101906 */
[----:B------:R2:W-:Y:S04]  /*3f40*/  STG.E [R12.64], R3 ;  /* 0x000000030c007986 */ /* 0x0005e8000c101906 */
[----:B------:R2:W-:Y:S04]  /*3f50*/  STG.E [R14.64+0x10], R136 ;  /* 0x000010880e007986 */ /* 0x0005e8000c101906 */
[----:B------:R2:W-:Y:S02]  /*3f60*/  STG.E [R12.64+0x10], R137 ;  /* 0x000010890c007986 */ /* 0x0005e4000c101906 */
.L_x_54:
[----:B------:R-:W-:Y:S05]  /*3f70*/  @P2 BRA `(.L_x_55) ;  /* 0x0000013000002947 */ /* 0x000fea0003800000 */
[----:B--2---:R-:W2:Y:S01]  /*3f80*/  S2R R2, SR_LANEID ;  /* 0x0000000000027919 */ /* 0x004ea20000000000 */
[----:B------:R-:W-:Y:S01]  /*3f90*/  IMAD.MOV.U32 R3, RZ, RZ, c[0x0][0x17c] ;  /* 0x00005f00ff037624 */ /* 0x000fe200078e00ff */
[----:B------:R-:W-:Y:S01]  /*3fa0*/  IADD3 R8, P2, R11, R7, RZ ;  /* 0x000000070b087210 */ /* 0x000fe20007f5e0ff */
[----:B------:R-:W-:Y:S03]  /*3fb0*/  WARPSYNC 0xffffffff ;  /* 0xffffffff00007948 */ /* 0x000fe60003800000 */
[----:B------:R-:W-:Y:S01]  /*3fc0*/  SHF.R.U32.HI R19, RZ, 0x1, R3 ;  /* 0x00000001ff137819 */ /* 0x000fe20000011603 */
[----:B------:R-:W-:Y:S01]  /*3fd0*/  IMAD.MOV.U32 R3, RZ, RZ, RZ ;  /* 0x000000ffff037224 */ /* 0x000fe200078e00ff */
[----:B------:R-:W-:-:S02]  /*3fe0*/  LEA.HI.X.SX32 R17, R7, R9, 0x1, P2 ;  /* 0x0000000907117211 */ /* 0x000fc400010f0eff */
        /* <DEDUP_REMOVED lines=12> */
.L_x_55:
[----:B------:R-:W-:Y:S02]  /*40b0*/  ISETP.GE.OR P4, PT, R138, c[0x0][0x178], P0 ;  /* 0x00005e008a007a0c */ /* 0x000fe40000786670 */
[----:B------:R-:W-:-:S02]  /*40c0*/  ISETP.GE.AND P2, PT, R4, c[0x0][0x17c], PT ;  /* 0x00005f0004007a0c */ /* 0x000fc40003f46270 */
[----:B------:R-:W-:-:S09]  /*40d0*/  ISETP.GE.OR P3, PT, R138, c[0x0][0x178], P1 ;  /* 0x00005e008a007a0c */ /* 0x000fd20000f66670 */
[----:B------:R-:W-:Y:S05]  /*40e0*/  @P4 BRA `(.L_x_56) ;  /* 0x0000013000004947 */ /* 0x000fea0003800000 */
[----:B--2---:R-:W2:Y:S01]  /*40f0*/  S2R R2, SR_LANEID ;  /* 0x0000000000027919 */ /* 0x004ea20000000000 */
[----:B------:R-:W-:Y:S01]  /*4100*/  IMAD.MOV.U32 R3, RZ, RZ, c[0x0][0x17c] ;  /* 0x00005f00ff037624 */ /* 0x000fe200078e00ff */
[----:B------:R-:W-:Y:S01]  /*4110*/  IADD3 R8, P4, R11, R6, RZ ;  /* 0x000000060b087210 */ /* 0x000fe20007f9e0ff */
[----:B------:R-:W-:Y:S03]  /*4120*/  WARPSYNC 0xffffffff ;  /* 0xffffffff00007948 */ /* 0x000fe60003800000 */
[----:B------:R-:W-:Y:S01]  /*4130*/  SHF.R.U32.HI R19, RZ, 0x1, R3 ;  /* 0x00000001ff137819 */ /* 0x000fe20000011603 */
[----:B------:R-:W-:Y:S01]  /*4140*/  IMAD.MOV.U32 R3, RZ, RZ, RZ ;  /* 0x000000ffff037224 */ /* 0x000fe200078e00ff */
[----:B------:R-:W-:Y:S02]  /*4150*/  LEA.HI.X.SX32 R17, R6, R9, 0x1, P4 ;  /* 0x0000000906117211 */ /* 0x000fe400020f0eff */
[----:B------:R-:W-:-:S02]  /*4160*/  LEA R15, P4, R8, c[0x0][0x170], 0x1 ;  /* 0x00005c00080f7a11 */ /* 0x000fc400078808ff */
        /* <DEDUP_REMOVED lines=11> */
.L_x_56:
[----:B------:R-:W-:Y:S02]  /*4220*/  ISETP.GE.OR P4, PT, R138, c[0x0][0x178], P2 ;  /* 0x00005e008a007a0c */ /* 0x000fe40001786670 */
[----:B--2---:R-:W-:Y:S01]  /*4230*/  IADD3 R2, R0, 0x50, RZ ;  /* 0x0000005000027810 */ /* 0x004fe20007ffe0ff */
[----:B------:R-:W-:Y:S09]  /*4240*/  @P3 BRA `(.L_x_57) ;  /* 0x0000013000003947 */ /* 0x000ff20003800000 */
        /* <DEDUP_REMOVED lines=19> */
.L_x_57:
[----:B------:R-:W-:Y:S01]  /*4380*/  ISETP.GE.AND P3, PT, R2, c[0x0][0x17c], PT ;  /* 0x00005f0002007a0c */ /* 0x000fe20003f66270 */
[----:B------:R-:W-:Y:S05]  /*4390*/  @P4 BRA `(.L_x_58) ;  /* 0x0000013000004947 */ /* 0x000fea0003800000 */
[----:B--2---:R-:W2:Y:S01]  /*43a0*/  S2R R12, SR_LANEID ;  /* 0x00000000000c7919 */ /* 0x004ea20000000000 */
        /* <DEDUP_REMOVED lines=18> */
.L_x_58:
[----:B------:R-:W-:Y:S02]  /*44d0*/  ISETP.GE.OR P4, PT, R138, c[0x0][0x178], P3 ;  /* 0x00005e008a007a0c */ /* 0x000fe40001f86670 */
[----:B------:R-:W-:-:S02]  /*44e0*/  IADD3 R3, R0, 0x60, RZ ;  /* 0x0000006000037810 */ /* 0x000fc40007ffe0ff */
[----:B------:R-:W-:-:S09]  /*44f0*/  IADD3 R16, R138, 0x10, RZ ;  /* 0x000000108a107810 */ /* 0x000fd20007ffe0ff */
[----:B------:R-:W-:Y:S05]  /*4500*/  @P4 BRA `(.L_x_59) ;  /* 0x0000013000004947 */ /* 0x000fea0003800000 */
[----:B--2---:R-:W2:Y:S01]  /*4510*/  S2R R12, SR_LANEID ;  /* 0x00000000000c7919 */ /* 0x004ea20000000000 */
[----:B------:R-:W-:Y:S01]  /*4520*/  IMAD.MOV.U32 R10, RZ, RZ, c[0x0][0x17c] ;  /* 0x00005f00ff0a7624 */ /* 0x000fe200078e00ff */
[----:B------:R-:W-:Y:S01]  /*4530*/  IADD3 R8, P4, R11, R2, RZ ;  /* 0x000000020b087210 */ /* 0x000fe20007f9e0ff */
[----:B------:R-:W-:Y:S01]  /*4540*/  IMAD.MOV.U32 R13, RZ, RZ, RZ ;  /* 0x000000ffff0d7224 */ /* 0x000fe200078e00ff */
[----:B------:R-:W-:Y:S02]  /*4550*/  WARPSYNC 0xffffffff ;  /* 0xffffffff00007948 */ /* 0x000fe40003800000 */
[----:B------:R-:W-:Y:S02]  /*4560*/  SHF.R.U32.HI R21, RZ, 0x1, R10 ;  /* 0x00000001ff157819 */ /* 0x000fe4000001160a */
        /* <DEDUP_REMOVED lines=13> */
.L_x_59:
[----:B------:R-:W-:Y:S02]  /*4640*/  ISETP.GE.OR P6, PT, R16, c[0x0][0x178], P6 ;  /* 0x00005e0010007a0c */ /* 0x000fe400037c6670 */
[----:B------:R-:W-:-:S02]  /*4650*/  ISETP.GE.AND P4, PT, R3, c[0x0][0x17c], PT ;  /* 0x00005f0003007a0c */ /* 0x000fc40003f86270 */
[----:B------:R-:W-:Y:S02]  /*4660*/  P2R R18, PR, RZ, 0x40 ;  /* 0x00000040ff127803 */ /* 0x000fe40000000000 */
[----:B------:R-:W-:Y:S02]  /*4670*/  ISETP.GE.OR P6, PT, R138, c[0x0][0x178], P4 ;  /* 0x00005e008a007a0c */ /* 0x000fe400027c6670 */
[----:B------:R-:W-:-:S11]  /*4680*/  IADD3 R8, R0, 0x70, RZ ;  /* 0x0000007000087810 */ /* 0x000fd60007ffe0ff */
[----:B------:R-:W-:Y:S05]  /*4690*/  @P6 BRA `(.L_x_60) ;  /* 0x0000013000006947 */ /* 0x000fea0003800000 */
[----:B--2---:R-:W2:Y:S01]  /*46a0*/  S2R R12, SR_LANEID ;  /* 0x00000000000c7919 */ /* 0x004ea20000000000 */
[----:B------:R-:W-:Y:S01]  /*46b0*/  IADD3 R19, P6, R11, R3, RZ ;  /* 0x000000030b137210 */ /* 0x000fe20007fde0ff */
[----:B------:R-:W-:Y:S01]  /*46c0*/  IMAD.MOV.U32 R13, RZ, RZ, RZ ;  /* 0x000000ffff0d7224 */ /* 0x000fe200078e00ff */
[----:B------:R-:W-:Y:S02]  /*46d0*/  WARPSYNC 0xffffffff ;  /* 0xffffffff00007948 */ /* 0x000fe40003800000 */
[----:B------:R-:W-:Y:S02]  /*46e0*/  LEA.HI.X.SX32 R10, R3, R9, 0x1, P6 ;  /* 0x00000009030a7211 */ /* 0x000fe400030f0eff */
[----:B------:R-:W-:-:S04]  /*46f0*/  LEA R17, P6, R19, c[0x0][0x170], 0x1 ;  /* 0x00005c0013117a11 */ /* 0x000fc800078c08ff */
[----:B------:R-:W-:Y:S01]  /*4700*/  LEA.HI.X R19, R19, c[0x0][0x174], R10, 0x1, P6 ;  /* 0x00005d0013137a11 */ /* 0x000fe200030f0c0a */
[----:B------:R-:W-:-:S05]  /*4710*/  IMAD.MOV.U32 R10, RZ, RZ, c[0x0][0x17c] ;  /* 0x00005f00ff0a7624 */ /* 0x000fca00078e00ff */
[----:B------:R-:W-:Y:S02]  /*4720*/  SHF.R.U32.HI R21, RZ, 0x1, R10 ;  /* 0x00000001ff157819 */ /* 0x000fe4000001160a */
[----:B--2---:R-:W-:Y:S02]  /*4730*/  SHF.R.U32.HI R15, RZ, 0x2, R12 ;  /* 0x00000002ff0f7819 */ /* 0x004fe4000001160c */
[----:B------:R-:W-:-:S05]  /*4740*/  LOP3.LUT R12, R12, 0x3, RZ, 0xc0, !PT ;  /* 0x000000030c0c7812 */ /* 0x000fca00078ec0ff */
[----:B------:R-:W-:-:S05]  /*4750*/  IMAD.WIDE.U32 R14, R15, R21, R12 ;  /* 0x000000150f0e7225 */ /* 0x000fca00078e000c */
[----:B------:R-:W-:-:S04]  /*4760*/  LEA R12, P6, R14, R17, 0x2 ;  /* 0x000000110e0c7211 */ /* 0x000fc800078c10ff */
[----:B------:R-:W-:-:S05]  /*4770*/  LEA.HI.X R13, R14, R19, R15, 0x2, P6 ;  /* 0x000000130e0d7211 */ /* 0x000fca00030f140f */
[----:B------:R-:W-:Y:S01]  /*4780*/  IMAD.WIDE.U32 R14, R21, 0x20, R12 ;  /* 0x00000020150e7825 */ /* 0x000fe200078e000c */
[----:B------:R2:W-:Y:S04]  /*4790*/  STG.E [R12.64], R86 ;  /* 0x000000560c007986 */ /* 0x0005e8000c101906 */
[----:B------:R2:W-:Y:S04]  /*47a0*/  STG.E [R14.64], R87 ;  /* 0x000000570e007986 */ /* 0x0005e8000c101906 */
[----:B------:R2:W-:Y:S04]  /*47b0*/  STG.E [R12.64+0x10], R124 ;  /* 0x0000107c0c007986 */ /* 0x0005e8000c101906 */
[----:B------:R2:W-:Y:S02]  /*47c0*/  STG.E [R14.64+0x10], R125 ;  /* 0x0000107d0e007986 */ /* 0x0005e4000c101906 */
.L_x_60:
[----:B------:R-:W-:Y:S01]  /*47d0*/  ISETP.GE.OR P5, PT, R16, c[0x0][0x178], P5 ;  /* 0x00005e0010007a0c */ /* 0x000fe20002fa6670 */
[----:B------:R-:W-:Y:S01]  /*47e0*/  IMAD.MOV.U32 R10, RZ, RZ, c[0x0][0x17c] ;  /* 0x00005f00ff0a7624 */ /* 0x000fe200078e00ff */
[----:B------:R-:W-:-:S02]  /*47f0*/  ISETP.GE.AND P6, PT, R8, c[0x0][0x17c], PT ;  /* 0x00005f0008007a0c */ /* 0x000fc40003fc6270 */
[----:B------:R-:W-:Y:S01]  /*4800*/  P2R R20, PR, RZ, 0x20 ;  /* 0x00000020ff147803 */ /* 0x000fe20000000000 */
[----:B--2---:R-:W-:Y:S01]  /*4810*/  IMAD R13, R10, 0x10, R11 ;  /* 0x000000100a0d7824 */ /* 0x004fe200078e020b */
[----:B------:R-:W-:Y:S02]  /*4820*/  ISETP.GE.OR P5, PT, R138, c[0x0][0x178], P6 ;  /* 0x00005e008a007a0c */ /* 0x000fe400037a6670 */
[C---:B------:R-:W-:Y:S02]  /*4830*/  ISETP.GE.OR P0, PT, R16.reuse, c[0x0][0x178], P0 ;  /* 0x00005e0010007a0c */ /* 0x040fe40000706670 */
[C---:B------:R-:W-:Y:S02]  /*4840*/  ISETP.GE.OR P1, PT, R16.reuse, c[0x0][0x178], P1 ;  /* 0x00005e0010007a0c */ /* 0x040fe40000f26670 */
[C---:B------:R-:W-:Y:S02]  /*4850*/  ISETP.GE.OR P2, PT, R16.reuse, c[0x0][0x178], P2 ;  /* 0x00005e0010007a0c */ /* 0x040fe40001746670 */
[----:B------:R-:W-:-:S02]  /*4860*/  ISETP.GE.OR P3, PT, R16, c[0x0][0x178], P3 ;  /* 0x00005e0010007a0c */ /* 0x000fc40001f66670 */
[C---:B------:R-:W-:Y:S02]  /*4870*/  ISETP.GE.OR P4, PT, R16.reuse, c[0x0][0x178], P4 ;  /* 0x00005e0010007a0c */ /* 0x040fe40002786670 */
[----:B------:R-:W-:Y:S01]  /*4880*/  ISETP.GE.OR P6, PT, R16, c[0x0][0x178], P6 ;  /* 0x00005e0010007a0c */ /* 0x000fe200037c6670 */
[----:B------:R-:W-:Y:S05]  /*4890*/  @P5 BRA `(.L_x_61) ;  /* 0x0000013000005947 */ /* 0x000fea0003800000 */
[----:B------:R-:W2:Y:S01]  /*48a0*/  S2R R14, SR_LANEID ;  /* 0x00000000000e7919 */ /* 0x000ea20000000000 */
        /* <DEDUP_REMOVED lines=18> */
.L_x_61:
[----:B------:R-:W-:Y:S02]  /*49d0*/  ISETP.NE.AND P5, PT, R18, RZ, PT ;  /* 0x000000ff1200720c */ /* 0x000fe40003fa5270 */
[----:B------:R-:W-:-:S11]  /*49e0*/  SHF.R.S32.HI R9, RZ, 0x1f, R13 ;  /* 0x0000001fff097819 */ /* 0x000fd6000001140d */
[----:B------:R-:W-:Y:S05]  /*49f0*/  @P5 BRA `(.L_x_62) ;  /* 0x0000012000005947 */ /* 0x000fea0003800000 */
[C---:B------:R-:W-:Y:S01]  /*4a00*/  IADD3 R19, P5, R0.reuse, R13, RZ ;  /* 0x0000000d00137210 */ /* 0x040fe20007fbe0ff */
[----:B--2---:R-:W-:Y:S01]  /*4a10*/  IMAD.MOV.U32 R15, RZ, RZ, RZ ;  /* 0x000000ffff0f7224 */ /* 0x004fe200078e00ff */
[----:B------:R-:W-:Y:S01]  /*4a20*/  SHF.R.U32.HI R21, RZ, 0x1, R10 ;  /* 0x00000001ff157819 */ /* 0x000fe2000001160a */
[----:B------:R-:W-:Y:S01]  /*4a30*/  WARPSYNC 0xffffffff ;  /* 0xffffffff00007948 */ /* 0x000fe20003800000 */
[----:B------:R-:W-:Y:S02]  /*4a40*/  LEA.HI.X.SX32 R0, R0, R9, 0x1, P5 ;  /* 0x0000000900007211 */ /* 0x000fe400028f0eff */
[----:B------:R-:W-:-:S04]  /*4a50*/  LEA R11, P5, R19, c[0x0][0x170], 0x1 ;  /* 0x00005c00130b7a11 */ /* 0x000fc800078a08ff */
[----:B------:R-:W-:Y:S02]  /*4a60*/  LEA.HI.X R19, R19, c[0x0][0x174], R0, 0x1, P5 ;  /* 0x00005d0013137a11 */ /* 0x000fe400028f0c00 */
[----:B------:R-:W2:Y:S02]  /*4a70*/  S2R R0, SR_LANEID ;  /* 0x0000000000007919 */ /* 0x000ea40000000000 */
[----:B--2---:R-:W-:Y:S02]  /*4a80*/  LOP3.LUT R14, R0, 0x3, RZ, 0xc0, !PT ;  /* 0x00000003000e7812 */ /* 0x004fe400078ec0ff */
[----:B------:R-:W-:-:S05]  /*4a90*/  SHF.R.U32.HI R17, RZ, 0x2, R0 ;  /* 0x00000002ff117819 */ /* 0x000fca0000011600 */
        /* <DEDUP_REMOVED lines=8> */
.L_x_62:
[----:B------:R-:W-:-:S13]  /*4b20*/  ISETP.NE.AND P5, PT, R20, RZ, PT ;  /* 0x000000ff1400720c */ /* 0x000fda0003fa5270 */
[----:B------:R-:W-:Y:S05]  /*4b30*/  @P5 BRA `(.L_x_63) ;  /* 0x0000012000005947 */ /* 0x000fea0003800000 */
[----:B------:R-:W3:Y:S01]  /*4b40*/  S2R R0, SR_LANEID ;  /* 0x0000000000007919 */ /* 0x000ee20000000000 */
[C---:B------:R-:W-:Y:S01]  /*4b50*/  IADD3 R11, P5, R7.reuse, R13, RZ ;  /* 0x0000000d070b7210 */ /* 0x040fe20007fbe0ff */
[----:B--2---:R-:W-:Y:S01]  /*4b60*/  IMAD.MOV.U32 R15, RZ, RZ, RZ ;  /* 0x000000ffff0f7224 */ /* 0x004fe200078e00ff */
[----:B------:R-:W-:Y:S01]  /*4b70*/  SHF.R.U32.HI R19, RZ, 0x1, R10 ;  /* 0x00000001ff137819 */ /* 0x000fe2000001160a */
[----:B------:R-:W-:Y:S01]  /*4b80*/  WARPSYNC 0xffffffff ;  /* 0xffffffff00007948 */ /* 0x000fe20003800000 */
[----:B---3--:R-:W-:Y:S02]  /*4b90*/  LOP3.LUT R14, R0, 0x3, RZ, 0xc0, !PT ;  /* 0x00000003000e7812 */ /* 0x008fe400078ec0ff */
[----:B------:R-:W-:Y:S02]  /*4ba0*/  SHF.R.U32.HI R17, RZ, 0x2, R0 ;  /* 0x00000002ff117819 */ /* 0x000fe40000011600 */
[----:B------:R-:W-:Y:S02]  /*4bb0*/  LEA.HI.X.SX32 R0, R7, R9, 0x1, P5 ;  /* 0x0000000907007211 */ /* 0x000fe400028f0eff */
[----:B------:R-:W-:Y:S01]  /*4bc0*/  LEA R7, P5, R11, c[0x0][0x170], 0x1 ;  /* 0x00005c000b077a11 */ /* 0x000fe200078a08ff */
[----:B------:R-:W-:-:S03]  /*4bd0*/  IMAD.WIDE.U32 R16, R17, R19, R14 ;  /* 0x0000001311107225 */ /* 0x000fc600078e000e */
[----:B------:R-:W-:Y:S02]  /*4be0*/  LEA.HI.X R11, R11, c[0x0][0x174], R0, 0x1, P5 ;  /* 0x00005d000b0b7a11 */ /* 0x000fe400028f0c00 */
[----:B------:R-:W-:-:S04]  /*4bf0*/  LEA R14, P5, R16, R7, 0x2 ;  /* 0x00000007100e7211 */ /* 0x000fc800078a10ff */
[----:B------:R-:W-:-:S05]  /*4c00*/  LEA.HI.X R15, R16, R11, R17, 0x2, P5 ;  /* 0x0000000b100f7211 */ /* 0x000fca00028f1411 */
[----:B------:R-:W-:Y:S01]  /*4c10*/  IMAD.WIDE.U32 R16, R19, 0x20, R14 ;  /* 0x0000002013107825 */ /* 0x000fe200078e000e */
[----:B------:R2:W-:Y:S04]  /*4c20*/  STG.E [R14.64], R92 ;  /* 0x0000005c0e007986 */ /* 0x0005e8000c101906 */
[----:B------:R2:W-:Y:S04]  /*4c30*/  STG.E [R16.64], R93 ;  /* 0x0000005d10007986 */ /* 0x0005e8000c101906 */
[----:B------:R2:W-:Y:S04]  /*4c40*/  STG.E [R14.64+0x10], R118 ;  /* 0x000010760e007986 */ /* 0x0005e8000c101906 */
[----:B------:R2:W-:Y:S02]  /*4c50*/  STG.E [R16.64+0x10], R119 ;  /* 0x0000107710007986 */ /* 0x0005e4000c101906 */
.L_x_63:
[----:B------:R-:W-:Y:S05]  /*4c60*/  @P0 BRA `(.L_x_64) ;  /* 0x0000012000000947 */ /* 0x000fea0003800000 */
[----:B------:R-:W3:Y:S01]  /*4c70*/  S2R R0, SR_LANEID ;  /* 0x0000000000007919 */ /* 0x000ee20000000000 */
[C---:B------:R-:W-:Y:S01]  /*4c80*/  IADD3 R11, P0, R6.reuse, R13, RZ ;  /* 0x0000000d060b7210 */ /* 0x040fe20007f1e0ff */
[----:B--2---:R-:W-:Y:S01]  /*4c90*/  IMAD.MOV.U32 R15, RZ, RZ, RZ ;  /* 0x000000ffff0f7224 */ /* 0x004fe200078e00ff */
[----:B------:R-:W-:Y:S01]  /*4ca0*/  SHF.R.U32.HI R19, RZ, 0x1, R10 ;  /* 0x00000001ff137819 */ /* 0x000fe2000001160a */
[----:B------:R-:W-:Y:S01]  /*4cb0*/  WARPSYNC 0xffffffff ;  /* 0xffffffff00007948 */ /* 0x000fe20003800000 */
[----:B------:R-:W-:-:S02]  /*4cc0*/  LEA.HI.X.SX32 R6, R6, R9, 0x1, P0 ;  /* 0x0000000906067211 */ /* 0x000fc400000f0eff */
[----:B------:R-:W-:-:S04]  /*4cd0*/  LEA R7, P0, R11, c[0x0][0x170], 0x1 ;  /* 0x00005c000b077a11 */ /* 0x000fc800078008ff */
[----:B------:R-:W-:Y:S02]  /*4ce0*/  LEA.HI.X R11, R11, c[0x0][0x174], R6, 0x1, P0 ;  /* 0x00005d000b0b7a11 */ /* 0x000fe400000f0c06 */
[----:B---3--:R-:W-:Y:S02]  /*4cf0*/  LOP3.LUT R14, R0, 0x3, RZ, 0xc0, !PT ;  /* 0x00000003000e7812 */ /* 0x008fe400078ec0ff */
        /* <DEDUP_REMOVED lines=9> */
.L_x_64:
[----:B------:R-:W-:Y:S05]  /*4d90*/  @P1 BRA `(.L_x_65) ;  /* 0x0000012000001947 */ /* 0x000fea0003800000 */
[----:B--2---:R-:W2:Y:S01]  /*4da0*/  S2R R7, SR_LANEID ;  /* 0x0000000000077919 */ /* 0x004ea20000000000 */
[----:B------:R-:W-:Y:S01]  /*4db0*/  IADD3 R0, P0, R5, R13, RZ ;  /* 0x0000000d05007210 */ /* 0x000fe20007f1e0ff */
[----:B------:R-:W-:Y:S01]  /*4dc0*/  WARPSYNC 0xffffffff ;  /* 0xffffffff00007948 */ /* 0x000fe20003800000 */
[----:B------:R-:W-:-:S02]  /*4dd0*/  SHF.R.U32.HI R17, RZ, 0x1, R10 ;  /* 0x00000001ff117819 */ /* 0x000fc4000001160a */
[----:B------:R-:W-:Y:S02]  /*4de0*/  LEA.HI.X.SX32 R11, R5, R9, 0x1, P0 ;  /* 0x00000009050b7211 */ /* 0x000fe400000f0eff */
[----:B------:R-:W-:Y:S02]  /*4df0*/  LEA R5, P0, R0, c[0x0][0x170], 0x1 ;  /* 0x00005c0000057a11 */ /* 0x000fe400078008ff */
[----:B--2---:R-:W-:Y:S02]  /*4e00*/  LOP3.LUT R6, R7, 0x3, RZ, 0xc0, !PT ;  /* 0x0000000307067812 */ /* 0x004fe400078ec0ff */
[----:B------:R-:W-:Y:S01]  /*4e10*/  SHF.R.U32.HI R15, RZ, 0x2, R7 ;  /* 0x00000002ff0f7819 */ /* 0x000fe20000011607 */
[----:B------:R-:W-:-:S04]  /*4e20*/  IMAD.MOV.U32 R7, RZ, RZ, RZ ;  /* 0x000000ffff077224 */ /* 0x000fc800078e00ff */
        /* <DEDUP_REMOVED lines=9> */
.L_x_65:
        /* <DEDUP_REMOVED lines=19> */
.L_x_66:
        /* <DEDUP_REMOVED lines=19> */
.L_x_67:
[----:B------:R-:W-:Y:S05]  /*5120*/  @P4 BRA `(.L_x_68) ;  /* 0x0000012000004947 */ /* 0x000fea0003800000 */
[----:B--2---:R-:W2:Y:S01]  /*5130*/  S2R R4, SR_LANEID ;  /* 0x0000000000047919 */ /* 0x004ea20000000000 */
[----:B------:R-:W-:Y:S01]  /*5140*/  IADD3 R0, P0, R3, R13, RZ ;  /* 0x0000000d03007210 */ /* 0x000fe20007f1e0ff */
[----:B------:R-:W-:Y:S01]  /*5150*/  WARPSYNC 0xffffffff ;  /* 0xffffffff00007948 */ /* 0x000fe20003800000 */
[----:B------:R-:W-:-:S02]  /*5160*/  SHF.R.U32.HI R15, RZ, 0x1, R10 ;  /* 0x00000001ff0f7819 */ /* 0x000fc4000001160a */
[----:B------:R-:W-:Y:S01]  /*5170*/  LEA.HI.X.SX32 R11, R3, R9, 0x1, P0 ;  /* 0x00000009030b7211 */ /* 0x000fe200000f0eff */
[----:B------:R-:W-:Y:S01]  /*5180*/  IMAD.MOV.U32 R3, RZ, RZ, RZ ;  /* 0x000000ffff037224 */ /* 0x000fe200078e00ff */
[----:B------:R-:W-:Y:S02]  /*5190*/  LEA R7, P0, R0, c[0x0][0x170], 0x1 ;  /* 0x00005c0000077a11 */ /* 0x000fe400078008ff */
[----:B--2---:R-:W-:Y:S02]  /*51a0*/  LOP3.LUT R2, R4, 0x3, RZ, 0xc0, !PT ;  /* 0x0000000304027812 */ /* 0x004fe400078ec0ff */
[----:B------:R-:W-:-:S05]  /*51b0*/  SHF.R.U32.HI R5, RZ, 0x2, R4 ;  /* 0x00000002ff057819 */ /* 0x000fca0000011604 */
        /* <DEDUP_REMOVED lines=9> */
.L_x_68:
[----:B------:R-:W-:Y:S05]  /*5250*/  @P6 EXIT ;  /* 0x000000000000694d */ /* 0x000fea0003800000 */
[----:B------:R-:W3:Y:S01]  /*5260*/  S2R R0, SR_LANEID ;  /* 0x0000000000007919 */ /* 0x000ee20000000000 */
[C---:B------:R-:W-:Y:S01]  /*5270*/  IADD3 R13, P0, R8.reuse, R13, RZ ;  /* 0x0000000d080d7210 */ /* 0x040fe20007f1e0ff */
[----:B--2---:R-:W-:Y:S01]  /*5280*/  IMAD.MOV.U32 R3, RZ, RZ, RZ ;  /* 0x000000ffff037224 */ /* 0x004fe200078e00ff */
[----:B------:R-:W-:Y:S01]  /*5290*/  SHF.R.U32.HI R11, RZ, 0x1, R10 ;  /* 0x00000001ff0b7819 */ /* 0x000fe2000001160a */
[----:B------:R-:W-:Y:S01]  /*52a0*/  WARPSYNC 0xffffffff ;  /* 0xffffffff00007948 */ /* 0x000fe20003800000 */
[----:B------:R-:W-:-:S02]  /*52b0*/  LEA.HI.X.SX32 R8, R8, R9, 0x1, P0 ;  /* 0x0000000908087211 */ /* 0x000fc400000f0eff */
[----:B------:R-:W-:Y:S02]  /*52c0*/  LEA R7, P0, R13, c[0x0][0x170], 0x1 ;  /* 0x00005c000d077a11 */ /* 0x000fe400078008ff */
[----:B---3--:R-:W-:Y:S02]  /*52d0*/  LOP3.LUT R2, R0, 0x3, RZ, 0xc0, !PT ;  /* 0x0000000300027812 */ /* 0x008fe400078ec0ff */
[----:B------:R-:W-:-:S05]  /*52e0*/  SHF.R.U32.HI R5, RZ, 0x2, R0 ;  /* 0x00000002ff057819 */ /* 0x000fca0000011600 */
[----:B------:R-:W-:Y:S01]  /*52f0*/  IMAD.WIDE.U32 R4, R5, R11, R2 ;  /* 0x0000000b05047225 */ /* 0x000fe200078e0002 */
[----:B------:R-:W-:-:S04]  /*5300*/  LEA.HI.X R3, R13, c[0x0][0x174], R8, 0x1, P0 ;  /* 0x00005d000d037a11 */ /* 0x000fc800000f0c08 */
[----:B------:R-:W-:-:S04]  /*5310*/  LEA R2, P0, R4, R7, 0x2 ;  /* 0x0000000704027211 */ /* 0x000fc800078010ff */
[----:B------:R-:W-:-:S05]  /*5320*/  LEA.HI.X R3, R4, R3, R5, 0x2, P0 ;  /* 0x0000000304037211 */ /* 0x000fca00000f1405 */
[----:B------:R-:W-:Y:S01]  /*5330*/  IMAD.WIDE.U32 R4, R11, 0x20, R2 ;  /* 0x000000200b047825 */ /* 0x000fe200078e0002 */
[----:B------:R-:W-:Y:S04]  /*5340*/  STG.E [R2.64], R104 ;  /* 0x0000006802007986 */ /* 0x000fe8000c101906 */
[----:B------:R-:W-:Y:S04]  /*5350*/  STG.E [R4.64], R105 ;  /* 0x0000006904007986 */ /* 0x000fe8000c101906 */
[----:B------:R-:W-:Y:S04]  /*5360*/  STG.E [R2.64+0x10], R106 ;  /* 0x0000106a02007986 */ /* 0x000fe8000c101906 */
[----:B------:R-:W-:Y:S01]  /*5370*/  STG.E [R4.64+0x10], R107 ;  /* 0x0000106b04007986 */ /* 0x000fe2000c101906 */
[----:B------:R-:W-:Y:S05]  /*5380*/  EXIT ;  /* 0x000000000000794d */ /* 0x000fea0003800000 */
.L_x_69:
[----:B------:R-:W-:-:S00]  /*5390*/  BRA `(.L_x_69) ;  /* 0xfffffff000007947 */ /* 0x000fc0000383ffff */
[----:B------:R-:W-:-:S00]  /*53a0*/  NOP ;  /* 0x0000000000007918 */ /* 0x000fc00000000000 */
        /* <DEDUP_REMOVED lines=13> */
.L_x_70:


//--------------------- .nv.shared.gemm_mma_kernel --------------------------
	.section	.nv.shared.gemm_mma_kernel,"aw",@nobits
	.sectionflags	@""
	.align	16
